//
// Generated by NVIDIA NVVM Compiler
//
// Compiler Build ID: CL-36424714
// Cuda compilation tools, release 13.0, V13.0.88
// Based on NVVM 20.0.0
//

.version 9.0
.target sm_100
.address_size 64

	// .globl	_Z10randomWalkPPdiii
.global .align 4 .b8 precalc_xorwow_matrix[102400];
.global .align 4 .b8 precalc_xorwow_offset_matrix[102400];
.global .align 4 .b8 mrg32k3aM1[2304];
.global .align 4 .b8 mrg32k3aM2[2304];
.global .align 4 .b8 mrg32k3aM1SubSeq[2016];
.global .align 4 .b8 mrg32k3aM2SubSeq[2016];
.global .align 4 .b8 mrg32k3aM1Seq[2304];
.global .align 4 .b8 mrg32k3aM2Seq[2304];
.const .align 8 .b8 __cr_lgamma_table[72];

.visible .entry _Z10randomWalkPPdiii(
	.param .u64 .ptr .align 1 _Z10randomWalkPPdiii_param_0,
	.param .u32 _Z10randomWalkPPdiii_param_1,
	.param .u32 _Z10randomWalkPPdiii_param_2,
	.param .u32 _Z10randomWalkPPdiii_param_3
)
{
	.reg .pred 	%p<13>;
	.reg .b32 	%r<131>;
	.reg .b64 	%rd<23>;
	.reg .b64 	%fd<103>;

	ld.param.u64 	%rd4, [_Z10randomWalkPPdiii_param_0];
	ld.param.u32 	%r34, [_Z10randomWalkPPdiii_param_1];
	ld.param.u32 	%r35, [_Z10randomWalkPPdiii_param_2];
	ld.param.u32 	%r36, [_Z10randomWalkPPdiii_param_3];
	mov.u32 	%r37, %tid.x;
	mov.u32 	%r38, %ctaid.x;
	mov.u32 	%r39, %ntid.x;
	mad.lo.s32 	%r1, %r38, %r39, %r37;
	setp.ge.s32 	%p1, %r1, %r36;
	@%p1 bra 	$L__BB0_15;
	cvta.to.global.u64 	%rd5, %rd4;
	mul.wide.s32 	%rd6, %r1, 8;
	add.s64 	%rd1, %rd5, %rd6;
	ld.global.u64 	%rd7, [%rd1];
	cvta.to.global.u64 	%rd8, %rd7;
	mov.b64 	%rd9, 0;
	st.global.u64 	[%rd8], %rd9;
	setp.lt.s32 	%p2, %r35, 2;
	@%p2 bra 	$L__BB0_15;
	mov.b32 	%r47, 1127219200;
	mov.b32 	%r48, -2147483648;
	mov.b64 	%fd1, {%r48, %r47};
	cvt.rn.f64.s32 	%fd27, %r34;
	cvt.rn.f64.u32 	%fd28, %r35;
	div.rn.f64 	%fd29, %fd27, %fd28;
	sqrt.rn.f64 	%fd2, %fd29;
	neg.s32 	%r111, %r35;
	mov.b32 	%r118, 0;
	mov.f64 	%fd101, 0d0000000000000000;
	mov.b32 	%r117, 1476011280;
	mov.b32 	%r125, -589760388;
	mov.b32 	%r126, -123459836;
	mov.b32 	%r127, 1111207954;
	mov.b32 	%r128, 1593684748;
	mov.b32 	%r129, 832094735;
	mov.b64 	%rd22, 0;
$L__BB0_3:
	setp.eq.s32 	%p3, %r118, 1;
	mov.b32 	%r118, 0;
	mov.f64 	%fd102, %fd101;
	@%p3 bra 	$L__BB0_14;
	shr.u32 	%r51, %r128, 2;
	xor.b32  	%r52, %r51, %r128;
	shl.b32 	%r53, %r117, 4;
	shl.b32 	%r54, %r52, 1;
	xor.b32  	%r55, %r53, %r54;
	xor.b32  	%r56, %r55, %r117;
	xor.b32  	%r11, %r56, %r52;
	add.s32 	%r57, %r129, %r11;
	add.s32 	%r58, %r57, 362437;
	shr.u32 	%r59, %r127, 2;
	xor.b32  	%r60, %r59, %r127;
	shl.b32 	%r61, %r11, 4;
	shl.b32 	%r62, %r60, 1;
	xor.b32  	%r63, %r62, %r61;
	xor.b32  	%r64, %r63, %r60;
	xor.b32  	%r12, %r64, %r11;
	add.s32 	%r65, %r129, %r12;
	add.s32 	%r66, %r65, 724874;
	shr.u32 	%r67, %r126, 2;
	xor.b32  	%r68, %r67, %r126;
	shl.b32 	%r69, %r12, 4;
	shl.b32 	%r70, %r68, 1;
	xor.b32  	%r71, %r70, %r69;
	xor.b32  	%r72, %r71, %r68;
	xor.b32  	%r13, %r72, %r12;
	add.s32 	%r73, %r129, %r13;
	add.s32 	%r74, %r73, 1087311;
	shr.u32 	%r75, %r125, 2;
	xor.b32  	%r76, %r75, %r125;
	shl.b32 	%r77, %r13, 4;
	shl.b32 	%r78, %r76, 1;
	xor.b32  	%r79, %r78, %r77;
	xor.b32  	%r80, %r79, %r76;
	xor.b32  	%r130, %r80, %r13;
	add.s32 	%r129, %r129, 1449748;
	add.s32 	%r81, %r130, %r129;
	cvt.u64.u32 	%rd11, %r58;
	mul.wide.u32 	%rd12, %r66, 2097152;
	xor.b64  	%rd13, %rd12, %rd11;
	cvt.rn.f64.u64 	%fd30, %rd13;
	fma.rn.f64 	%fd96, %fd30, 0d3CA0000000000000, 0d3C90000000000000;
	cvt.u64.u32 	%rd14, %r74;
	mul.wide.u32 	%rd15, %r81, 2097152;
	xor.b64  	%rd16, %rd15, %rd14;
	cvt.rn.f64.u64 	%fd31, %rd16;
	fma.rn.f64 	%fd5, %fd31, 0d3CB0000000000000, 0d3CA0000000000000;
	{
	.reg .b32 %temp; 
	mov.b64 	{%temp, %r119}, %fd96;
	}
	{
	.reg .b32 %temp; 
	mov.b64 	{%r120, %temp}, %fd96;
	}
	setp.gt.s32 	%p4, %r119, 1048575;
	mov.b32 	%r121, -1023;
	@%p4 bra 	$L__BB0_6;
	mul.f64 	%fd96, %fd96, 0d4350000000000000;
	{
	.reg .b32 %temp; 
	mov.b64 	{%temp, %r119}, %fd96;
	}
	{
	.reg .b32 %temp; 
	mov.b64 	{%r120, %temp}, %fd96;
	}
	mov.b32 	%r121, -1077;
$L__BB0_6:
	add.s32 	%r83, %r119, -1;
	setp.gt.u32 	%p5, %r83, 2146435070;
	@%p5 bra 	$L__BB0_10;
	shr.u32 	%r86, %r119, 20;
	add.s32 	%r122, %r121, %r86;
	and.b32  	%r87, %r119, 1048575;
	or.b32  	%r88, %r87, 1072693248;
	mov.b64 	%fd97, {%r120, %r88};
	setp.lt.u32 	%p7, %r88, 1073127583;
	@%p7 bra 	$L__BB0_9;
	{
	.reg .b32 %temp; 
	mov.b64 	{%r89, %temp}, %fd97;
	}
	{
	.reg .b32 %temp; 
	mov.b64 	{%temp, %r90}, %fd97;
	}
	add.s32 	%r91, %r90, -1048576;
	mov.b64 	%fd97, {%r89, %r91};
	add.s32 	%r122, %r122, 1;
$L__BB0_9:
	add.f64 	%fd33, %fd97, 0dBFF0000000000000;
	add.f64 	%fd34, %fd97, 0d3FF0000000000000;
	rcp.approx.ftz.f64 	%fd35, %fd34;
	neg.f64 	%fd36, %fd34;
	fma.rn.f64 	%fd37, %fd36, %fd35, 0d3FF0000000000000;
	fma.rn.f64 	%fd38, %fd37, %fd37, %fd37;
	fma.rn.f64 	%fd39, %fd38, %fd35, %fd35;
	mul.f64 	%fd40, %fd33, %fd39;
	fma.rn.f64 	%fd41, %fd33, %fd39, %fd40;
	mul.f64 	%fd42, %fd41, %fd41;
	fma.rn.f64 	%fd43, %fd42, 0d3EB1380B3AE80F1E, 0d3ED0EE258B7A8B04;
	fma.rn.f64 	%fd44, %fd43, %fd42, 0d3EF3B2669F02676F;
	fma.rn.f64 	%fd45, %fd44, %fd42, 0d3F1745CBA9AB0956;
	fma.rn.f64 	%fd46, %fd45, %fd42, 0d3F3C71C72D1B5154;
	fma.rn.f64 	%fd47, %fd46, %fd42, 0d3F624924923BE72D;
	fma.rn.f64 	%fd48, %fd47, %fd42, 0d3F8999999999A3C4;
	fma.rn.f64 	%fd49, %fd48, %fd42, 0d3FB5555555555554;
	sub.f64 	%fd50, %fd33, %fd41;
	add.f64 	%fd51, %fd50, %fd50;
	neg.f64 	%fd52, %fd41;
	fma.rn.f64 	%fd53, %fd52, %fd33, %fd51;
	mul.f64 	%fd54, %fd39, %fd53;
	mul.f64 	%fd55, %fd42, %fd49;
	fma.rn.f64 	%fd56, %fd55, %fd41, %fd54;
	xor.b32  	%r92, %r122, -2147483648;
	mov.b32 	%r93, 1127219200;
	mov.b64 	%fd57, {%r92, %r93};
	sub.f64 	%fd58, %fd57, %fd1;
	fma.rn.f64 	%fd59, %fd58, 0d3FE62E42FEFA39EF, %fd41;
	fma.rn.f64 	%fd60, %fd58, 0dBFE62E42FEFA39EF, %fd59;
	sub.f64 	%fd61, %fd60, %fd41;
	sub.f64 	%fd62, %fd56, %fd61;
	fma.rn.f64 	%fd63, %fd58, 0d3C7ABC9E3B39803F, %fd62;
	add.f64 	%fd98, %fd59, %fd63;
	bra.uni 	$L__BB0_11;
$L__BB0_10:
	fma.rn.f64 	%fd32, %fd96, 0d7FF0000000000000, 0d7FF0000000000000;
	{
	.reg .b32 %temp; 
	mov.b64 	{%temp, %r84}, %fd96;
	}
	and.b32  	%r85, %r84, 2147483647;
	setp.eq.s32 	%p6, %r85, 0;
	selp.f64 	%fd98, 0dFFF0000000000000, %fd32, %p6;
$L__BB0_11:
	mul.f64 	%fd14, %fd98, 0dC000000000000000;
	{
	.reg .b32 %temp; 
	mov.b64 	{%temp, %r94}, %fd5;
	}
	shl.b32 	%r95, %r94, 1;
	setp.gt.u32 	%p8, %r95, -2038431744;
	mov.f64 	%fd64, 0d0000000000000000;
	mul.rn.f64 	%fd65, %fd5, %fd64;
	selp.f64 	%fd15, %fd65, %fd5, %p8;
	{
	.reg .b32 %temp; 
	mov.b64 	{%r96, %temp}, %fd15;
	}
	{
	.reg .b32 %temp; 
	mov.b64 	{%temp, %r97}, %fd15;
	}
	add.s32 	%r98, %r97, 1048576;
	mov.b64 	%fd66, {%r96, %r98};
	cvt.rni.f64.f64 	%fd67, %fd66;
	cvt.rzi.s64.f64 	%rd17, %fd67;
	cvt.u32.u64 	%r99, %rd17;
	fma.rn.f64 	%fd68, %fd67, 0dBFE0000000000000, %fd15;
	mul.f64 	%fd69, %fd68, 0d3CA1A62633145C07;
	fma.rn.f64 	%fd70, %fd68, 0d400921FB54442D18, %fd69;
	mul.rn.f64 	%fd71, %fd70, %fd70;
	fma.rn.f64 	%fd72, %fd71, 0dBDA8FF8320FD8164, 0d3E21EEA7C1EF8528;
	fma.rn.f64 	%fd73, %fd72, %fd71, 0dBE927E4F8E06E6D9;
	fma.rn.f64 	%fd74, %fd73, %fd71, 0d3EFA01A019DDBCE9;
	fma.rn.f64 	%fd75, %fd74, %fd71, 0dBF56C16C16C15D47;
	fma.rn.f64 	%fd76, %fd75, %fd71, 0d3FA5555555555551;
	fma.rn.f64 	%fd77, %fd76, %fd71, 0dBFE0000000000000;
	fma.rn.f64 	%fd78, %fd77, %fd71, 0d3FF0000000000000;
	fma.rn.f64 	%fd79, %fd71, 0d3DE5DB65F9785EBA, 0dBE5AE5F12CB0D246;
	fma.rn.f64 	%fd80, %fd79, %fd71, 0d3EC71DE369ACE392;
	fma.rn.f64 	%fd81, %fd80, %fd71, 0dBF2A01A019DB62A1;
	fma.rn.f64 	%fd82, %fd81, %fd71, 0d3F81111111110818;
	fma.rn.f64 	%fd83, %fd82, %fd71, 0dBFC5555555555554;
	fma.rn.f64 	%fd84, %fd83, %fd71, 0d0000000000000000;
	fma.rn.f64 	%fd85, %fd84, %fd70, %fd70;
	and.b64  	%rd18, %rd17, 1;
	setp.eq.b64 	%p9, %rd18, 1;
	{
	.reg .b32 %temp; 
	mov.b64 	{%temp, %r100}, %fd85;
	}
	{
	.reg .b32 %temp; 
	mov.b64 	{%r101, %temp}, %fd85;
	}
	xor.b32  	%r102, %r100, -2147483648;
	mov.b64 	%fd86, {%r101, %r102};
	selp.f64 	%fd99, %fd78, %fd85, %p9;
	selp.f64 	%fd100, %fd86, %fd78, %p9;
	and.b32  	%r103, %r99, 2;
	setp.eq.s32 	%p10, %r103, 0;
	@%p10 bra 	$L__BB0_13;
	{
	.reg .b32 %temp; 
	mov.b64 	{%temp, %r104}, %fd99;
	}
	{
	.reg .b32 %temp; 
	mov.b64 	{%r105, %temp}, %fd99;
	}
	xor.b32  	%r106, %r104, -2147483648;
	mov.b64 	%fd99, {%r105, %r106};
	{
	.reg .b32 %temp; 
	mov.b64 	{%temp, %r107}, %fd100;
	}
	{
	.reg .b32 %temp; 
	mov.b64 	{%r108, %temp}, %fd100;
	}
	xor.b32  	%r109, %r107, -2147483648;
	mov.b64 	%fd100, {%r108, %r109};
$L__BB0_13:
	sqrt.rn.f64 	%fd87, %fd14;
	mov.f64 	%fd88, 0d0000000000000000;
	add.rn.f64 	%fd89, %fd100, %fd88;
	cvt.rzi.f64.f64 	%fd90, %fd15;
	setp.eq.f64 	%p11, %fd15, %fd90;
	mul.rn.f64 	%fd91, %fd15, %fd88;
	selp.f64 	%fd92, %fd91, %fd99, %p11;
	mul.f64 	%fd102, %fd87, %fd92;
	mul.f64 	%fd101, %fd87, %fd89;
	mov.b32 	%r118, 1;
	mov.u32 	%r125, %r13;
	mov.u32 	%r126, %r12;
	mov.u32 	%r127, %r11;
	mov.u32 	%r128, %r117;
	mov.u32 	%r117, %r130;
$L__BB0_14:
	ld.global.u64 	%rd19, [%rd1];
	cvta.to.global.u64 	%rd20, %rd19;
	add.s64 	%rd21, %rd20, %rd22;
	ld.global.f64 	%fd93, [%rd21];
	fma.rn.f64 	%fd94, %fd2, %fd102, %fd93;
	st.global.f64 	[%rd21+8], %fd94;
	add.s64 	%rd22, %rd22, 8;
	add.s32 	%r111, %r111, 1;
	setp.ne.s32 	%p12, %r111, -1;
	@%p12 bra 	$L__BB0_3;
$L__BB0_15:
	ret;

}


// ===== COMPILED SASS (sm_100) =====

	.target	sm_100

	.elftype	@"ET_EXEC"


//--------------------- .note.nv.tkinfo           --------------------------
	.section	.note.nv.tkinfo,"",@"SHT_NOTE"
	.sectionflags	@"SHF_NOTE_NV_TKINFO"
	.tkinfo
        /*0018*/ 	.word	0x00000002
        /*0030*/ 	.string	""
        /*0030*/ 	.string	"ptxas"
        /*0030*/ 	.string	"Cuda compilation tools, release 13.0, V13.0.88"
        /*0030*/ 	.string	"Build cuda_13.0.r13.0/compiler.36424714_0"
        /*0030*/ 	.string	"-arch sm_100 -m 64 "



//--------------------- .note.nv.cuinfo           --------------------------
	.section	.note.nv.cuinfo,"",@"SHT_NOTE"
	.sectionflags	@"SHF_NOTE_NV_CUINFO"
        /*0018*/ 	.short	0x0002
        /*001a*/ 	.short	0x0064
        /*001c*/ 	.short	0x0082
	.zero		2


//--------------------- .nv.info                  --------------------------
	.section	.nv.info,"",@"SHT_CUDA_INFO"
	.align	4


	//----- nvinfo : EIATTR_REGCOUNT
	.align		4
        /*0000*/ 	.byte	0x04, 0x2f
        /*0002*/ 	.short	(.L_10 - .L_9)
	.align		4
.L_9:
        /*0004*/ 	.word	index@(_Z10randomWalkPPdiii)
        /*0008*/ 	.word	0x00000020


	//----- nvinfo : EIATTR_FRAME_SIZE
	.align		4
.L_10:
        /*000c*/ 	.byte	0x04, 0x11
        /*000e*/ 	.short	(.L_12 - .L_11)
	.align		4
.L_11:
        /*0010*/ 	.word	index@($__internal_1_$__cuda_sm20_dsqrt_rn_f64_mediumpath_v1)
        /*0014*/ 	.word	0x00000000


	//----- nvinfo : EIATTR_FRAME_SIZE
	.align		4
.L_12:
        /*0018*/ 	.byte	0x04, 0x11
        /*001a*/ 	.short	(.L_14 - .L_13)
	.align		4
.L_13:
        /*001c*/ 	.word	index@($__internal_0_$__cuda_sm20_div_rn_f64_full)
        /*0020*/ 	.word	0x00000000


	//----- nvinfo : EIATTR_FRAME_SIZE
	.align		4
.L_14:
        /*0024*/ 	.byte	0x04, 0x11
        /*0026*/ 	.short	(.L_16 - .L_15)
	.align		4
.L_15:
        /*0028*/ 	.word	index@(_Z10randomWalkPPdiii)
        /*002c*/ 	.word	0x00000000


	//----- nvinfo : EIATTR_MIN_STACK_SIZE
	.align		4
.L_16:
        /*0030*/ 	.byte	0x04, 0x12
        /*0032*/ 	.short	(.L_18 - .L_17)
	.align		4
.L_17:
        /*0034*/ 	.word	index@(_Z10randomWalkPPdiii)
        /*0038*/ 	.word	0x00000000
.L_18:


//--------------------- .nv.compat                --------------------------
	.section	.nv.compat,"",@"SHT_CUDA_COMPAT_INFO"
	.align	4
        /*0000*/ 	.byte	0x02, 0x09, 0x00, 0x00, 0x02, 0x02, 0x01, 0x00, 0x02, 0x05, 0x05, 0x00, 0x03, 0x07, 0x01, 0x01
        /*0010*/ 	.byte	0x02, 0x03, 0x00, 0x00, 0x02, 0x06, 0x01, 0x00, 0x04, 0x0b, 0x08, 0x00, 0x01, 0x00, 0x00, 0x00
        /*0020*/ 	.byte	0x00, 0x00, 0x00, 0x00


//--------------------- .nv.info._Z10randomWalkPPdiii --------------------------
	.section	.nv.info._Z10randomWalkPPdiii,"",@"SHT_CUDA_INFO"
	.sectionflags	@""
	.align	4


	//----- nvinfo : EIATTR_CUDA_API_VERSION
	.align		4
        /*0000*/ 	.byte	0x04, 0x37
        /*0002*/ 	.short	(.L_20 - .L_19)
.L_19:
        /*0004*/ 	.word	0x00000082


	//----- nvinfo : EIATTR_KPARAM_INFO
	.align		4
.L_20:
        /*0008*/ 	.byte	0x04, 0x17
        /*000a*/ 	.short	(.L_22 - .L_21)
.L_21:
        /*000c*/ 	.word	0x00000000
        /*0010*/ 	.short	0x0003
        /*0012*/ 	.short	0x0010
        /*0014*/ 	.byte	0x00, 0xf0, 0x11, 0x00


	//----- nvinfo : EIATTR_KPARAM_INFO
	.align		4
.L_22:
        /*0018*/ 	.byte	0x04, 0x17
        /*001a*/ 	.short	(.L_24 - .L_23)
.L_23:
        /*001c*/ 	.word	0x00000000
        /*0020*/ 	.short	0x0002
        /*0022*/ 	.short	0x000c
        /*0024*/ 	.byte	0x00, 0xf0, 0x11, 0x00


	//----- nvinfo : EIATTR_KPARAM_INFO
	.align		4
.L_24:
        /*0028*/ 	.byte	0x04, 0x17
        /*002a*/ 	.short	(.L_26 - .L_25)
.L_25:
        /*002c*/ 	.word	0x00000000
        /*0030*/ 	.short	0x0001
        /*0032*/ 	.short	0x0008
        /*0034*/ 	.byte	0x00, 0xf0, 0x11, 0x00


	//----- nvinfo : EIATTR_KPARAM_INFO
	.align		4
.L_26:
        /*0038*/ 	.byte	0x04, 0x17
        /*003a*/ 	.short	(.L_28 - .L_27)
.L_27:
        /*003c*/ 	.word	0x00000000
        /*0040*/ 	.short	0x0000
        /*0042*/ 	.short	0x0000
        /*0044*/ 	.byte	0x00, 0xf5, 0x21, 0x00


	//----- nvinfo : EIATTR_SPARSE_MMA_MASK
	.align		4
.L_28:
        /*0048*/ 	.byte	0x03, 0x50
        /*004a*/ 	.short	0x0000


	//----- nvinfo : EIATTR_MAXREG_COUNT
	.align		4
        /*004c*/ 	.byte	0x03, 0x1b
        /*004e*/ 	.short	0x00ff


	//----- nvinfo : EIATTR_MERCURY_ISA_VERSION
	.align		4
        /*0050*/ 	.byte	0x03, 0x5f
        /*0052*/ 	.short	0x0101


	//----- nvinfo : EIATTR_VRC_CTA_INIT_COUNT
	.align		4
        /*0054*/ 	.byte	0x02, 0x4a
	.zero		1
	.zero		1


	//----- nvinfo : EIATTR_EXIT_INSTR_OFFSETS
	.align		4
        /*0058*/ 	.byte	0x04, 0x1c
        /*005a*/ 	.short	(.L_30 - .L_29)


	//   ....[0]....
.L_29:
        /*005c*/ 	.word	0x00000070


	//   ....[1]....
        /*0060*/ 	.word	0x000000f0


	//   ....[2]....
        /*0064*/ 	.word	0x000013e0


	//----- nvinfo : EIATTR_CRS_STACK_SIZE
	.align		4
.L_30:
        /*0068*/ 	.byte	0x04, 0x1e
        /*006a*/ 	.short	(.L_32 - .L_31)
.L_31:
        /*006c*/ 	.word	0x00000000


	//----- nvinfo : EIATTR_CBANK_PARAM_SIZE
	.align		4
.L_32:
        /*0070*/ 	.byte	0x03, 0x19
        /*0072*/ 	.short	0x0014


	//----- nvinfo : EIATTR_PARAM_CBANK
	.align		4
        /*0074*/ 	.byte	0x04, 0x0a
        /*0076*/ 	.short	(.L_34 - .L_33)
	.align		4
.L_33:
        /*0078*/ 	.word	index@(.nv.constant0._Z10randomWalkPPdiii)
        /*007c*/ 	.short	0x0380
        /*007e*/ 	.short	0x0014


	//----- nvinfo : EIATTR_SW_WAR
	.align		4
.L_34:
        /*0080*/ 	.byte	0x04, 0x36
        /*0082*/ 	.short	(.L_36 - .L_35)
.L_35:
        /*0084*/ 	.word	0x00000008
.L_36:


//--------------------- .nv.callgraph             --------------------------
	.section	.nv.callgraph,"",@"SHT_CUDA_CALLGRAPH"
	.align	4
	.sectionentsize	8
	.align		4
        /*0000*/ 	.word	0x00000000
	.align		4
        /*0004*/ 	.word	0xffffffff
	.align		4
        /*0008*/ 	.word	0x00000000
	.align		4
        /*000c*/ 	.word	0xfffffffe
	.align		4
        /*0010*/ 	.word	0x00000000
	.align		4
        /*0014*/ 	.word	0xfffffffd
	.align		4
        /*0018*/ 	.word	0x00000000
	.align		4
        /*001c*/ 	.word	0xfffffffc


//--------------------- .nv.constant4             --------------------------
	.section	.nv.constant4,"a",@progbits
	.align	8
	.align		8
.nv.constant4:
        /*0000*/ 	.dword	precalc_xorwow_matrix
	.align		8
        /*0008*/ 	.dword	precalc_xorwow_offset_matrix
	.align		8
        /*0010*/ 	.dword	mrg32k3aM1
	.align		8
        /*0018*/ 	.dword	mrg32k3aM2
	.align		8
        /*0020*/ 	.dword	mrg32k3aM1SubSeq
	.align		8
        /*0028*/ 	.dword	mrg32k3aM2SubSeq
	.align		8
        /*0030*/ 	.dword	mrg32k3aM1Seq
	.align		8
        /*0038*/ 	.dword	mrg32k3aM2Seq


//--------------------- .nv.constant3             --------------------------
	.section	.nv.constant3,"a",@progbits
	.align	8
.nv.constant3:
	.type		__cr_lgamma_table,@object
	.size		__cr_lgamma_table,(.L_8 - __cr_lgamma_table)
__cr_lgamma_table:
        /*0000*/ 	.byte	0x00, 0x00, 0x00, 0x00, 0x00, 0x00, 0x00, 0x00, 0x00, 0x00, 0x00, 0x00, 0x00, 0x00, 0x00, 0x00
        /*0010*/ 	.byte	0xef, 0x39, 0xfa, 0xfe, 0x42, 0x2e, 0xe6, 0x3f, 0x02, 0x20, 0x2a, 0xfa, 0x0b, 0xab, 0xfc, 0x3f
        /*0020*/ 	.byte	0xf9, 0x2c, 0x92, 0x7c, 0xa7, 0x6c, 0x09, 0x40, 0xc9, 0x79, 0x44, 0x3c, 0x64, 0x26, 0x13, 0x40
        /*0030*/ 	.byte	0xca, 0x01, 0xcf, 0x3a, 0x27, 0x51, 0x1a, 0x40, 0x30, 0xcc, 0x2d, 0xf3, 0xe1, 0x0c, 0x21, 0x40
        /*0040*/ 	.byte	0x0d, 0xb7, 0xfc, 0x82, 0x8e, 0x35, 0x25, 0x40
.L_8:


//--------------------- .text._Z10randomWalkPPdiii --------------------------
	.section	.text._Z10randomWalkPPdiii,"ax",@progbits
	.align	128
        .global         _Z10randomWalkPPdiii
        .type           _Z10randomWalkPPdiii,@function
        .size           _Z10randomWalkPPdiii,(.L_x_17 - _Z10randomWalkPPdiii)
        .other          _Z10randomWalkPPdiii,@"STO_CUDA_ENTRY STV_DEFAULT"
_Z10randomWalkPPdiii:
.text._Z10randomWalkPPdiii:
[----:B------:R-:W-:Y:S01]  /*0000*/  LDC R1, c[0x0][0x37c] ;  /* 0x0000df00ff017b82 */ /* 0x000fe20000000800 */
[----:B------:R-:W0:Y:S07]  /*0010*/  S2R R3, SR_TID.X ;  /* 0x0000000000037919 */ /* 0x000e2e0000002100 */
[----:B------:R-:W0:Y:S01]  /*0020*/  S2UR UR4, SR_CTAID.X ;  /* 0x00000000000479c3 */ /* 0x000e220000002500 */
[----:B------:R-:W1:Y:S07]  /*0030*/  LDCU UR5, c[0x0][0x390] ;  /* 0x00007200ff0577ac */ /* 0x000e6e0008000800 */
[----:B------:R-:W0:Y:S02]  /*0040*/  LDC R0, c[0x0][0x360] ;  /* 0x0000d800ff007b82 */ /* 0x000e240000000800 */
[----:B0-----:R-:W-:-:S05]  /*0050*/  IMAD R3, R0, UR4, R3 ;  /* 0x0000000400037c24 */ /* 0x001fca000f8e0203 */
[----:B-1----:R-:W-:-:S13]  /*0060*/  ISETP.GE.AND P0, PT, R3, UR5, PT ;  /* 0x0000000503007c0c */ /* 0x002fda000bf06270 */
[----:B------:R-:W-:Y:S05]  /*0070*/  @P0 EXIT ;  /* 0x000000000000094d */ /* 0x000fea0003800000 */
[----:B------:R-:W0:Y:S01]  /*0080*/  LDC.64 R4, c[0x0][0x380] ;  /* 0x0000e000ff047b82 */ /* 0x000e220000000a00 */
[----:B------:R-:W1:Y:S07]  /*0090*/  LDCU.64 UR16, c[0x0][0x358] ;  /* 0x00006b00ff1077ac */ /* 0x000e6e0008000a00 */
[----:B------:R-:W2:Y:S01]  /*00a0*/  LDC R6, c[0x0][0x38c] ;  /* 0x0000e300ff067b82 */ /* 0x000ea20000000800 */
[----:B0-----:R-:W-:-:S05]  /*00b0*/  IMAD.WIDE R4, R3, 0x8, R4 ;  /* 0x0000000803047825 */ /* 0x001fca00078e0204 */
[----:B-1----:R-:W3:Y:S01]  /*00c0*/  LDG.E.64 R2, desc[UR16][R4.64] ;  /* 0x0000001004027981 */ /* 0x002ee2000c1e1b00 */
[----:B--2---:R-:W-:-:S03]  /*00d0*/  ISETP.GE.AND P0, PT, R6, 0x2, PT ;  /* 0x000000020600780c */ /* 0x004fc60003f06270 */
[----:B---3--:R0:W-:Y:S10]  /*00e0*/  STG.E.64 desc[UR16][R2.64], RZ ;  /* 0x000000ff02007986 */ /* 0x0081f4000c101b10 */
[----:B------:R-:W-:Y:S05]  /*00f0*/  @!P0 EXIT ;  /* 0x000000000000894d */ /* 0x000fea0003800000 */
[----:B------:R-:W1:Y:S01]  /*0100*/  I2F.F64.U32 R6, R6 ;  /* 0x0000000600067312 */ /* 0x000e620000201800 */
[----:B0-----:R-:W-:Y:S01]  /*0110*/  IMAD.MOV.U32 R2, RZ, RZ, 0x1 ;  /* 0x00000001ff027424 */ /* 0x001fe200078e00ff */
[----:B------:R-:W0:Y:S06]  /*0120*/  LDCU UR4, c[0x0][0x388] ;  /* 0x00007100ff0477ac */ /* 0x000e2c0008000800 */
[----:B-1----:R-:W1:Y:S02]  /*0130*/  MUFU.RCP64H R3, R7 ;  /* 0x0000000700037308 */ /* 0x002e640000001800 */
[----:B-1----:R-:W-:-:S08]  /*0140*/  DFMA R8, -R6, R2, 1 ;  /* 0x3ff000000608742b */ /* 0x002fd00000000102 */
[----:B------:R-:W-:-:S08]  /*0150*/  DFMA R8, R8, R8, R8 ;  /* 0x000000080808722b */ /* 0x000fd00000000008 */
[----:B------:R-:W-:Y:S02]  /*0160*/  DFMA R2, R2, R8, R2 ;  /* 0x000000080202722b */ /* 0x000fe40000000002 */
[----:B0-----:R-:W0:Y:S06]  /*0170*/  I2F.F64 R8, UR4 ;  /* 0x0000000400087d12 */ /* 0x001e2c0008201c00 */
[----:B------:R-:W-:-:S08]  /*0180*/  DFMA R10, -R6, R2, 1 ;  /* 0x3ff00000060a742b */ /* 0x000fd00000000102 */
[----:B------:R-:W-:Y:S01]  /*0190*/  DFMA R2, R2, R10, R2 ;  /* 0x0000000a0202722b */ /* 0x000fe20000000002 */
[----:B0-----:R-:W-:-:S07]  /*01a0*/  FSETP.GEU.AND P1, PT, |R9|, 6.5827683646048100446e-37, PT ;  /* 0x036000000900780b */ /* 0x001fce0003f2e200 */
[----:B------:R-:W-:-:S08]  /*01b0*/  DMUL R10, R8, R2 ;  /* 0x00000002080a7228 */ /* 0x000fd00000000000 */
[----:B------:R-:W-:-:S08]  /*01c0*/  DFMA R12, -R6, R10, R8 ;  /* 0x0000000a060c722b */ /* 0x000fd00000000108 */
[----:B------:R-:W-:-:S10]  /*01d0*/  DFMA R2, R2, R12, R10 ;  /* 0x0000000c0202722b */ /* 0x000fd4000000000a */
[----:B------:R-:W-:-:S05]  /*01e0*/  FFMA R0, RZ, R7, R3 ;  /* 0x00000007ff007223 */ /* 0x000fca0000000003 */
[----:B------:R-:W-:-:S13]  /*01f0*/  FSETP.GT.AND P0, PT, |R0|, 1.469367938527859385e-39, PT ;  /* 0x001000000000780b */ /* 0x000fda0003f04200 */
[----:B------:R-:W-:Y:S05]  /*0200*/  @P0 BRA P1, `(.L_x_0) ;  /* 0x0000000000100947 */ /* 0x000fea0000800000 */
[----:B------:R-:W-:-:S07]  /*0210*/  MOV R0, 0x230 ;  /* 0x0000023000007802 */ /* 0x000fce0000000f00 */
[----:B------:R-:W-:Y:S05]  /*0220*/  CALL.REL.NOINC `($__internal_0_$__cuda_sm20_div_rn_f64_full) ;  /* 0x0000001000707944 */ /* 0x000fea0003c00000 */
[----:B------:R-:W-:Y:S02]  /*0230*/  IMAD.MOV.U32 R2, RZ, RZ, R14 ;  /* 0x000000ffff027224 */ /* 0x000fe400078e000e */
[----:B------:R-:W-:-:S07]  /*0240*/  IMAD.MOV.U32 R3, RZ, RZ, R15 ;  /* 0x000000ffff037224 */ /* 0x000fce00078e000f */
.L_x_0:
[----:B------:R-:W0:Y:S01]  /*0250*/  MUFU.RSQ64H R11, R3 ;  /* 0x00000003000b7308 */ /* 0x000e220000001c00 */
[----:B------:R-:W-:Y:S02]  /*0260*/  VIADD R10, R3, 0xfcb00000 ;  /* 0xfcb00000030a7836 */ /* 0x000fe40000000000 */
[----:B------:R-:W-:Y:S02]  /*0270*/  IMAD.MOV.U32 R8, RZ, RZ, 0x0 ;  /* 0x00000000ff087424 */ /* 0x000fe400078e00ff */
[----:B------:R-:W-:Y:S01]  /*0280*/  IMAD.MOV.U32 R9, RZ, RZ, 0x3fd80000 ;  /* 0x3fd80000ff097424 */ /* 0x000fe200078e00ff */
[----:B------:R-:W-:Y:S01]  /*0290*/  ISETP.GE.U32.AND P0, PT, R10, 0x7ca00000, PT ;  /* 0x7ca000000a00780c */ /* 0x000fe20003f06070 */
[----:B0-----:R-:W-:-:S08]  /*02a0*/  DMUL R6, R10, R10 ;  /* 0x0000000a0a067228 */ /* 0x001fd00000000000 */
[----:B------:R-:W-:-:S08]  /*02b0*/  DFMA R6, -R6, R2, 1 ;  /* 0x3ff000000606742b */ /* 0x000fd00000000102 */
[----:B------:R-:W-:Y:S02]  /*02c0*/  DFMA R8, R6, R8, 0.5 ;  /* 0x3fe000000608742b */ /* 0x000fe40000000008 */
[----:B------:R-:W-:-:S08]  /*02d0*/  DMUL R6, R10, R6 ;  /* 0x000000060a067228 */ /* 0x000fd00000000000 */
[----:B------:R-:W-:-:S08]  /*02e0*/  DFMA R8, R8, R6, R10 ;  /* 0x000000060808722b */ /* 0x000fd0000000000a */
[----:B------:R-:W-:Y:S02]  /*02f0*/  DMUL R14, R8, R2 ;  /* 0x00000002080e7228 */ /* 0x000fe40000000000 */
[----:B------:R-:W-:Y:S02]  /*0300*/  VIADD R13, R9, 0xfff00000 ;  /* 0xfff00000090d7836 */ /* 0x000fe40000000000 */
[----:B------:R-:W-:-:S04]  /*0310*/  IMAD.MOV.U32 R12, RZ, RZ, R8 ;  /* 0x000000ffff0c7224 */ /* 0x000fc800078e0008 */
[----:B------:R-:W-:-:S08]  /*0320*/  DFMA R20, R14, -R14, R2 ;  /* 0x8000000e0e14722b */ /* 0x000fd00000000002 */
[----:B------:R-:W-:Y:S01]  /*0330*/  DFMA R6, R20, R12, R14 ;  /* 0x0000000c1406722b */ /* 0x000fe2000000000e */
[----:B------:R-:W-:Y:S10]  /*0340*/  @!P0 BRA `(.L_x_1) ;  /* 0x00000000002c8947 */ /* 0x000ff40003800000 */
[----:B------:R-:W-:Y:S01]  /*0350*/  IMAD.MOV.U32 R12, RZ, RZ, R14 ;  /* 0x000000ffff0c7224 */ /* 0x000fe200078e000e */
[----:B------:R-:W-:Y:S01]  /*0360*/  MOV R14, R10 ;  /* 0x0000000a000e7202 */ /* 0x000fe20000000f00 */
[----:B------:R-:W-:Y:S01]  /*0370*/  IMAD.MOV.U32 R0, RZ, RZ, R8 ;  /* 0x000000ffff007224 */ /* 0x000fe200078e0008 */
[----:B------:R-:W-:Y:S01]  /*0380*/  MOV R10, 0x3e0 ;  /* 0x000003e0000a7802 */ /* 0x000fe20000000f00 */
[----:B------:R-:W-:Y:S02]  /*0390*/  IMAD.MOV.U32 R11, RZ, RZ, R15 ;  /* 0x000000ffff0b7224 */ /* 0x000fe400078e000f */
[----:B------:R-:W-:Y:S02]  /*03a0*/  IMAD.MOV.U32 R8, RZ, RZ, R2 ;  /* 0x000000ffff087224 */ /* 0x000fe400078e0002 */
[----:B------:R-:W-:Y:S02]  /*03b0*/  IMAD.MOV.U32 R9, RZ, RZ, R3 ;  /* 0x000000ffff097224 */ /* 0x000fe400078e0003 */
[----:B------:R-:W-:-:S07]  /*03c0*/  IMAD.MOV.U32 R15, RZ, RZ, R13 ;  /* 0x000000ffff0f7224 */ /* 0x000fce00078e000d */
[----:B------:R-:W-:Y:S05]  /*03d0*/  CALL.REL.NOINC `($__internal_1_$__cuda_sm20_dsqrt_rn_f64_mediumpath_v1) ;  /* 0x0000001400707944 */ /* 0x000fea0003c00000 */
[----:B------:R-:W-:Y:S02]  /*03e0*/  IMAD.MOV.U32 R6, RZ, RZ, R12 ;  /* 0x000000ffff067224 */ /* 0x000fe400078e000c */
[----:B------:R-:W-:-:S07]  /*03f0*/  IMAD.MOV.U32 R7, RZ, RZ, R13 ;  /* 0x000000ffff077224 */ /* 0x000fce00078e000d */
.L_x_1:
[----:B------:R-:W0:Y:S01]  /*0400*/  LDCU UR8, c[0x0][0x38c] ;  /* 0x00007180ff0877ac */ /* 0x000e220008000800 */
[----:B------:R-:W-:Y:S01]  /*0410*/  CS2R R8, SRZ ;  /* 0x0000000000087805 */ /* 0x000fe2000001ff00 */
[----:B------:R-:W-:Y:S01]  /*0420*/  UMOV UR6, URZ ;  /* 0x000000ff00067c82 */ /* 0x000fe20008000000 */
[----:B------:R-:W-:Y:S01]  /*0430*/  UMOV UR7, 0x57fa2510 ;  /* 0x57fa251000077882 */ /* 0x000fe20000000000 */
[----:B------:R-:W-:Y:S01]  /*0440*/  UMOV UR11, 0xdcd8f87c ;  /* 0xdcd8f87c000b7882 */ /* 0x000fe20000000000 */
[----:B------:R-:W-:Y:S01]  /*0450*/  UMOV UR14, 0xf8a42704 ;  /* 0xf8a42704000e7882 */ /* 0x000fe20000000000 */
[----:B------:R-:W-:Y:S01]  /*0460*/  UMOV UR9, 0x423bb012 ;  /* 0x423bb01200097882 */ /* 0x000fe20000000000 */
[----:B------:R-:W-:Y:S01]  /*0470*/  UMOV UR10, 0x5efdb30c ;  /* 0x5efdb30c000a7882 */ /* 0x000fe20000000000 */
[----:B------:R-:W-:Y:S01]  /*0480*/  UMOV UR19, 0x3198c20f ;  /* 0x3198c20f00137882 */ /* 0x000fe20000000000 */
[----:B------:R-:W-:Y:S01]  /*0490*/  UMOV UR4, URZ ;  /* 0x000000ff00047c82 */ /* 0x000fe20008000000 */
[----:B------:R-:W-:Y:S01]  /*04a0*/  UMOV UR5, URZ ;  /* 0x000000ff00057c82 */ /* 0x000fe20008000000 */
[----:B0-----:R-:W-:-:S12]  /*04b0*/  UIADD3 UR8, UPT, UPT, -UR8, URZ, URZ ;  /* 0x000000ff08087290 */ /* 0x001fd8000fffe1ff */
.L_x_6:
[----:B------:R-:W-:Y:S01]  /*04c0*/  UISETP.NE.AND UP0, UPT, UR6, 0x1, UPT ;  /* 0x000000010600788c */ /* 0x000fe2000bf05270 */
[----:B------:R-:W-:Y:S02]  /*04d0*/  IMAD.MOV.U32 R24, RZ, RZ, R8 ;  /* 0x000000ffff187224 */ /* 0x000fe400078e0008 */
[----:B------:R-:W-:Y:S01]  /*04e0*/  IMAD.MOV.U32 R25, RZ, RZ, R9 ;  /* 0x000000ffff197224 */ /* 0x000fe200078e0009 */
[----:B------:R-:W-:-:S05]  /*04f0*/  UMOV UR6, URZ ;  /* 0x000000ff00067c82 */ /* 0x000fca0008000000 */
[----:B0-----:R-:W-:Y:S05]  /*0500*/  BRA.U !UP0, `(.L_x_2) ;  /* 0x0000000d08887547 */ /* 0x001fea000b800000 */
[----:B------:R-:W-:Y:S01]  /*0510*/  USHF.R.U32.HI UR6, URZ, 0x2, UR10 ;  /* 0x00000002ff067899 */ /* 0x000fe2000801160a */
[----:B------:R-:W-:Y:S01]  /*0520*/  IMAD.MOV.U32 R12, RZ, RZ, 0x0 ;  /* 0x00000000ff0c7424 */ /* 0x000fe200078e00ff */
[----:B------:R-:W-:Y:S01]  /*0530*/  USHF.R.U32.HI UR13, URZ, 0x2, UR9 ;  /* 0x00000002ff0d7899 */ /* 0x000fe20008011609 */
[----:B------:R-:W-:Y:S01]  /*0540*/  IMAD.MOV.U32 R13, RZ, RZ, 0x3ca00000 ;  /* 0x3ca00000ff0d7424 */ /* 0x000fe200078e00ff */
[----:B------:R-:W-:Y:S02]  /*0550*/  ULOP3.LUT UR6, UR6, UR10, URZ, 0x3c, !UPT ;  /* 0x0000000a06067292 */ /* 0x000fe4000f8e3cff */
[----:B------:R-:W-:Y:S02]  /*0560*/  USHF.L.U32 UR10, UR7, 0x4, URZ ;  /* 0x00000004070a7899 */ /* 0x000fe400080006ff */
[----:B------:R-:W-:Y:S02]  /*0570*/  USHF.L.U32 UR12, UR6, 0x1, URZ ;  /* 0x00000001060c7899 */ /* 0x000fe400080006ff */
[----:B------:R-:W-:-:S02]  /*0580*/  ULOP3.LUT UR13, UR13, UR9, URZ, 0x3c, !UPT ;  /* 0x000000090d0d7292 */ /* 0x000fc4000f8e3cff */
[----:B------:R-:W-:-:S04]  /*0590*/  ULOP3.LUT UR10, UR7, UR10, UR12, 0x96, !UPT ;  /* 0x0000000a070a7292 */ /* 0x000fc8000f8e960c */
[----:B------:R-:W-:Y:S02]  /*05a0*/  ULOP3.LUT UR9, UR10, UR6, URZ, 0x3c, !UPT ;  /* 0x000000060a097292 */ /* 0x000fe4000f8e3cff */
[----:B------:R-:W-:Y:S02]  /*05b0*/  USHF.L.U32 UR10, UR13, 0x1, URZ ;  /* 0x000000010d0a7899 */ /* 0x000fe400080006ff */
[----:B------:R-:W-:-:S04]  /*05c0*/  USHF.L.U32 UR6, UR9, 0x4, URZ ;  /* 0x0000000409067899 */ /* 0x000fc800080006ff */
[----:B------:R-:W-:Y:S02]  /*05d0*/  ULOP3.LUT UR10, UR13, UR10, UR6, 0x96, !UPT ;  /* 0x0000000a0d0a7292 */ /* 0x000fe4000f8e9606 */
[----:B------:R-:W-:Y:S02]  /*05e0*/  UIADD3 UR6, UPT, UPT, UR19, 0x587c5, UR9 ;  /* 0x000587c513067890 */ /* 0x000fe4000fffe009 */
[----:B------:R-:W-:-:S04]  /*05f0*/  ULOP3.LUT UR10, UR10, UR9, URZ, 0x3c, !UPT ;  /* 0x000000090a0a7292 */ /* 0x000fc8000f8e3cff */
[----:B------:R-:W-:-:S04]  /*0600*/  UIADD3 UR12, UPT, UPT, UR19, 0xb0f8a, UR10 ;  /* 0x000b0f8a130c7890 */ /* 0x000fc8000fffe00a */
[----:B------:R-:W-:-:S04]  /*0610*/  UIMAD.WIDE.U32 UR12, UR12, 0x200000, URZ ;  /* 0x002000000c0c78a5 */ /* 0x000fc8000f8e00ff */
[----:B------:R-:W-:Y:S02]  /*0620*/  ULOP3.LUT UR12, UR12, UR6, URZ, 0x3c, !UPT ;  /* 0x000000060c0c7292 */ /* 0x000fe4000f8e3cff */
[----:B------:R-:W-:-:S04]  /*0630*/  USHF.R.U32.HI UR6, URZ, 0x2, UR14 ;  /* 0x00000002ff067899 */ /* 0x000fc8000801160e */
[----:B------:R-:W-:Y:S02]  /*0640*/  ULOP3.LUT UR6, UR6, UR14, URZ, 0x3c, !UPT ;  /* 0x0000000e06067292 */ /* 0x000fe4000f8e3cff */
[----:B------:R-:W-:Y:S01]  /*0650*/  USHF.R.U32.HI UR14, URZ, 0x2, UR11 ;  /* 0x00000002ff0e7899 */ /* 0x000fe2000801160b */
[----:B------:R-:W0:Y:S01]  /*0660*/  I2F.F64.U64 R2, UR12 ;  /* 0x0000000c00027d12 */ /* 0x000e220008301800 */
[----:B------:R-:W-:Y:S02]  /*0670*/  USHF.L.U32 UR13, UR6, 0x1, URZ ;  /* 0x00000001060d7899 */ /* 0x000fe400080006ff */
[----:B------:R-:W-:Y:S02]  /*0680*/  USHF.L.U32 UR12, UR10, 0x4, URZ ;  /* 0x000000040a0c7899 */ /* 0x000fe400080006ff */
[----:B------:R-:W-:Y:S02]  /*0690*/  ULOP3.LUT UR14, UR14, UR11, URZ, 0x3c, !UPT ;  /* 0x0000000b0e0e7292 */ /* 0x000fe4000f8e3cff */
[----:B------:R-:W-:-:S02]  /*06a0*/  ULOP3.LUT UR12, UR6, UR13, UR12, 0x96, !UPT ;  /* 0x0000000d060c7292 */ /* 0x000fc4000f8e960c */
[----:B------:R-:W-:Y:S02]  /*06b0*/  USHF.L.U32 UR11, UR14, 0x1, URZ ;  /* 0x000000010e0b7899 */ /* 0x000fe400080006ff */
[----:B------:R-:W-:Y:S01]  /*06c0*/  ULOP3.LUT UR15, UR12, UR10, URZ, 0x3c, !UPT ;  /* 0x0000000a0c0f7292 */ /* 0x000fe2000f8e3cff */
[----:B0-----:R-:W-:-:S03]  /*06d0*/  DFMA R8, R2, R12, 5.5511151231257827021e-17 ;  /* 0x3c9000000208742b */ /* 0x001fc6000000000c */
[----:B------:R-:W-:-:S04]  /*06e0*/  USHF.L.U32 UR6, UR15, 0x4, URZ ;  /* 0x000000040f067899 */ /* 0x000fc800080006ff */
[----:B------:R-:W-:Y:S02]  /*06f0*/  ULOP3.LUT UR11, UR14, UR11, UR6, 0x96, !UPT ;  /* 0x0000000b0e0b7292 */ /* 0x000fe4000f8e9606 */
[----:B------:R-:W-:Y:S02]  /*0700*/  UIADD3 UR6, UPT, UPT, UR19, 0x10974f, UR15 ;  /* 0x0010974f13067890 */ /* 0x000fe4000fffe00f */
[----:B------:R-:W-:Y:S01]  /*0710*/  UIADD3 UR19, UPT, UPT, UR19, 0x161f14, URZ ;  /* 0x00161f1413137890 */ /* 0x000fe2000fffe0ff */
[----:B------:R-:W-:Y:S01]  /*0720*/  ISETP.GT.AND P0, PT, R9, 0xfffff, PT ;  /* 0x000fffff0900780c */ /* 0x000fe20003f04270 */
[----:B------:R-:W-:Y:S01]  /*0730*/  IMAD.MOV.U32 R10, RZ, RZ, R8 ;  /* 0x000000ffff0a7224 */ /* 0x000fe200078e0008 */
[----:B------:R-:W-:Y:S01]  /*0740*/  ULOP3.LUT UR18, UR11, UR15, URZ, 0x3c, !UPT ;  /* 0x0000000f0b127292 */ /* 0x000fe2000f8e3cff */
[----:B------:R-:W-:-:S03]  /*0750*/  IMAD.MOV.U32 R11, RZ, RZ, R9 ;  /* 0x000000ffff0b7224 */ /* 0x000fc600078e0009 */
[----:B------:R-:W-:-:S04]  /*0760*/  UIADD3 UR12, UPT, UPT, UR18, UR19, URZ ;  /* 0x00000013120c7290 */ /* 0x000fc8000fffe0ff */
[----:B------:R-:W-:-:S03]  /*0770*/  UIMAD.WIDE.U32 UR12, UR12, 0x200000, URZ ;  /* 0x002000000c0c78a5 */ /* 0x000fc6000f8e00ff */
[----:B------:R-:W-:Y:S01]  /*0780*/  @!P0 DMUL R10, R10, 1.80143985094819840000e+16 ;  /* 0x435000000a0a8828 */ /* 0x000fe20000000000 */
[----:B------:R-:W-:-:S09]  /*0790*/  ULOP3.LUT UR12, UR12, UR6, URZ, 0x3c, !UPT ;  /* 0x000000060c0c7292 */ /* 0x000fd2000f8e3cff */
[----:B------:R-:W-:Y:S01]  /*07a0*/  @!P0 IMAD.MOV.U32 R9, RZ, RZ, R11 ;  /* 0x000000ffff098224 */ /* 0x000fe200078e000b */
[----:B------:R-:W0:Y:S01]  /*07b0*/  I2F.F64.U64 R2, UR12 ;  /* 0x0000000c00027d12 */ /* 0x000e220008301800 */
[----:B------:R-:W-:Y:S02]  /*07c0*/  @!P0 IMAD.MOV.U32 R8, RZ, RZ, R10 ;  /* 0x000000ffff088224 */ /* 0x000fe400078e000a */
[----:B------:R-:W-:-:S05]  /*07d0*/  VIADD R0, R9, 0xffffffff ;  /* 0xffffffff09007836 */ /* 0x000fca0000000000 */
[----:B------:R-:W-:Y:S02]  /*07e0*/  ISETP.GT.U32.AND P1, PT, R0, 0x7feffffe, PT ;  /* 0x7feffffe0000780c */ /* 0x000fe40003f24070 */
[----:B------:R-:W-:Y:S01]  /*07f0*/  MOV R0, 0xfffffc01 ;  /* 0xfffffc0100007802 */ /* 0x000fe20000000f00 */
[----:B------:R-:W-:Y:S01]  /*0800*/  @!P0 IMAD.MOV.U32 R0, RZ, RZ, -0x435 ;  /* 0xfffffbcbff008424 */ /* 0x000fe200078e00ff */
[----:B0-----:R-:W-:-:S09]  /*0810*/  DFMA R2, R2, 2.2204460492503130808e-16, R12 ;  /* 0x3cb000000202782b */ /* 0x001fd2000000000c */
[----:B------:R-:W-:Y:S05]  /*0820*/  @P1 BRA `(.L_x_3) ;  /* 0x0000000400041947 */ /* 0x000fea0003800000 */
[----:B------:R-:W-:Y:S01]  /*0830*/  LOP3.LUT R10, R9, 0xfffff, RZ, 0xc0, !PT ;  /* 0x000fffff090a7812 */ /* 0x000fe200078ec0ff */
[----:B------:R-:W-:Y:S01]  /*0840*/  IMAD.MOV.U32 R12, RZ, RZ, RZ ;  /* 0x000000ffff0c7224 */ /* 0x000fe200078e00ff */
[----:B------:R-:W-:Y:S01]  /*0850*/  UMOV UR12, 0x3ae80f1e ;  /* 0x3ae80f1e000c7882 */ /* 0x000fe20000000000 */
[----:B------:R-:W-:Y:S01]  /*0860*/  IMAD.MOV.U32 R20, RZ, RZ, -0x748574fc ;  /* 0x8b7a8b04ff147424 */ /* 0x000fe200078e00ff */
[----:B------:R-:W-:Y:S01]  /*0870*/  LOP3.LUT R11, R10, 0x3ff00000, RZ, 0xfc, !PT ;  /* 0x3ff000000a0b7812 */ /* 0x000fe200078efcff */
[----:B------:R-:W-:Y:S01]  /*0880*/  IMAD.MOV.U32 R10, RZ, RZ, R8 ;  /* 0x000000ffff0a7224 */ /* 0x000fe200078e0008 */
[----:B------:R-:W-:Y:S01]  /*0890*/  UMOV UR13, 0x3eb1380b ;  /* 0x3eb1380b000d7882 */ /* 0x000fe20000000000 */
[----:B------:R-:W-:Y:S01]  /*08a0*/  IMAD.MOV.U32 R21, RZ, RZ, 0x3ed0ee25 ;  /* 0x3ed0ee25ff157424 */ /* 0x000fe200078e00ff */
[----:B------:R-:W-:Y:S01]  /*08b0*/  ISETP.GE.U32.AND P0, PT, R11, 0x3ff6a09f, PT ;  /* 0x3ff6a09f0b00780c */ /* 0x000fe20003f06070 */
[----:B------:R-:W-:Y:S01]  /*08c0*/  IMAD.MOV.U32 R23, RZ, RZ, 0x43300000 ;  /* 0x43300000ff177424 */ /* 0x000fe200078e00ff */
[----:B------:R-:W-:Y:S01]  /*08d0*/  LEA.HI R0, R9, R0, RZ, 0xc ;  /* 0x0000000009007211 */ /* 0x000fe200078f60ff */
[----:B------:R-:W-:Y:S01]  /*08e0*/  UMOV UR20, 0x80000000 ;  /* 0x8000000000147882 */ /* 0x000fe20000000000 */
[----:B------:R-:W-:-:S09]  /*08f0*/  UMOV UR21, 0x43300000 ;  /* 0x4330000000157882 */ /* 0x000fd20000000000 */
[----:B------:R-:W-:Y:S02]  /*0900*/  @P0 VIADD R13, R11, 0xfff00000 ;  /* 0xfff000000b0d0836 */ /* 0x000fe40000000000 */
[----:B------:R-:W-:Y:S02]  /*0910*/  @P0 VIADD R0, R0, 0x1 ;  /* 0x0000000100000836 */ /* 0x000fe40000000000 */
[----:B------:R-:W-:-:S03]  /*0920*/  @P0 IMAD.MOV.U32 R11, RZ, RZ, R13 ;  /* 0x000000ffff0b0224 */ /* 0x000fc600078e000d */
[----:B------:R-:W-:-:S03]  /*0930*/  LOP3.LUT R22, R0, 0x80000000, RZ, 0x3c, !PT ;  /* 0x8000000000167812 */ /* 0x000fc600078e3cff */
[C---:B------:R-:W-:Y:S02]  /*0940*/  DADD R18, R10.reuse, 1 ;  /* 0x3ff000000a127429 */ /* 0x040fe40000000000 */
[----:B------:R-:W-:-:S04]  /*0950*/  DADD R10, R10, -1 ;  /* 0xbff000000a0a7429 */ /* 0x000fc80000000000 */
[----:B------:R-:W0:Y:S02]  /*0960*/  MUFU.RCP64H R13, R19 ;  /* 0x00000013000d7308 */ /* 0x000e240000001800 */
[----:B0-----:R-:W-:-:S08]  /*0970*/  DFMA R14, -R18, R12, 1 ;  /* 0x3ff00000120e742b */ /* 0x001fd0000000010c */
[----:B------:R-:W-:-:S08]  /*0980*/  DFMA R14, R14, R14, R14 ;  /* 0x0000000e0e0e722b */ /* 0x000fd0000000000e */
[----:B------:R-:W-:-:S08]  /*0990*/  DFMA R12, R12, R14, R12 ;  /* 0x0000000e0c0c722b */ /* 0x000fd0000000000c */
[----:B------:R-:W-:-:S08]  /*09a0*/  DMUL R14, R10, R12 ;  /* 0x0000000c0a0e7228 */ /* 0x000fd00000000000 */
[----:B------:R-:W-:-:S08]  /*09b0*/  DFMA R14, R10, R12, R14 ;  /* 0x0000000c0a0e722b */ /* 0x000fd0000000000e */
[----:B------:R-:W-:Y:S02]  /*09c0*/  DMUL R16, R14, R14 ;  /* 0x0000000e0e107228 */ /* 0x000fe40000000000 */
[----:B------:R-:W-:-:S06]  /*09d0*/  DADD R8, R10, -R14 ;  /* 0x000000000a087229 */ /* 0x000fcc000000080e */
[----:B------:R-:W-:Y:S01]  /*09e0*/  DFMA R18, R16, UR12, R20 ;  /* 0x0000000c10127c2b */ /* 0x000fe20008000014 */
[----:B------:R-:W-:Y:S01]  /*09f0*/  UMOV UR12, 0x9f02676f ;  /* 0x9f02676f000c7882 */ /* 0x000fe20000000000 */
[----:B------:R-:W-:Y:S01]  /*0a00*/  UMOV UR13, 0x3ef3b266 ;  /* 0x3ef3b266000d7882 */ /* 0x000fe20000000000 */
[----:B------:R-:W-:Y:S02]  /*0a10*/  DADD R20, R8, R8 ;  /* 0x0000000008147229 */ /* 0x000fe40000000008 */
[----:B------:R-:W-:Y:S01]  /*0a20*/  DADD R8, R22, -UR20 ;  /* 0x8000001416087e29 */ /* 0x000fe20008000000 */
[----:B------:R-:W-:Y:S01]  /*0a30*/  UMOV UR20, 0xfefa39ef ;  /* 0xfefa39ef00147882 */ /* 0x000fe20000000000 */
[----:B------:R-:W-:Y:S01]  /*0a40*/  UMOV UR21, 0x3fe62e42 ;  /* 0x3fe62e4200157882 */ /* 0x000fe20000000000 */
[----:B------:R-:W-:Y:S01]  /*0a50*/  DFMA R18, R16, R18, UR12 ;  /* 0x0000000c10127e2b */ /* 0x000fe20008000012 */
[----:B------:R-:W-:Y:S01]  /*0a60*/  UMOV UR12, 0xa9ab0956 ;  /* 0xa9ab0956000c7882 */ /* 0x000fe20000000000 */
[----:B------:R-:W-:Y:S01]  /*0a70*/  UMOV UR13, 0x3f1745cb ;  /* 0x3f1745cb000d7882 */ /* 0x000fe20000000000 */
[----:B------:R-:W-:-:S02]  /*0a80*/  DFMA R20, R10, -R14, R20 ;  /* 0x8000000e0a14722b */ /* 0x000fc40000000014 */
[----:B------:R-:W-:-:S03]  /*0a90*/  DFMA R10, R8, UR20, R14 ;  /* 0x00000014080a7c2b */ /* 0x000fc6000800000e */
[----:B------:R-:W-:Y:S01]  /*0aa0*/  DFMA R18, R16, R18, UR12 ;  /* 0x0000000c10127e2b */ /* 0x000fe20008000012 */
[----:B------:R-:W-:Y:S01]  /*0ab0*/  UMOV UR12, 0x2d1b5154 ;  /* 0x2d1b5154000c7882 */ /* 0x000fe20000000000 */
[----:B------:R-:W-:Y:S01]  /*0ac0*/  UMOV UR13, 0x3f3c71c7 ;  /* 0x3f3c71c7000d7882 */ /* 0x000fe20000000000 */
[----:B------:R-:W-:-:S05]  /*0ad0*/  DMUL R20, R12, R20 ;  /* 0x000000140c147228 */ /* 0x000fca0000000000 */
[----:B------:R-:W-:Y:S01]  /*0ae0*/  DFMA R18, R16, R18, UR12 ;  /* 0x0000000c10127e2b */ /* 0x000fe20008000012 */
[----:B------:R-:W-:Y:S01]  /*0af0*/  UMOV UR12, 0x923be72d ;  /* 0x923be72d000c7882 */ /* 0x000fe20000000000 */
[----:B------:R-:W-:-:S06]  /*0b00*/  UMOV UR13, 0x3f624924 ;  /* 0x3f624924000d7882 */ /* 0x000fcc0000000000 */
        /* <DEDUP_REMOVED lines=8> */
[----:B------:R-:W-:Y:S02]  /*0b90*/  UMOV UR13, 0x3fe62e42 ;  /* 0x3fe62e42000d7882 */ /* 0x000fe40000000000 */
[----:B------:R-:W-:Y:S01]  /*0ba0*/  DFMA R22, R8, -UR12, R10 ;  /* 0x8000000c08167c2b */ /* 0x000fe2000800000a */
[----:B------:R-:W-:Y:S01]  /*0bb0*/  UMOV UR12, 0x3b39803f ;  /* 0x3b39803f000c7882 */ /* 0x000fe20000000000 */
[----:B------:R-:W-:Y:S02]  /*0bc0*/  UMOV UR13, 0x3c7abc9e ;  /* 0x3c7abc9e000d7882 */ /* 0x000fe40000000000 */
[----:B------:R-:W-:-:S04]  /*0bd0*/  DMUL R18, R16, R18 ;  /* 0x0000001210127228 */ /* 0x000fc80000000000 */
[----:B------:R-:W-:-:S04]  /*0be0*/  DADD R22, -R14, R22 ;  /* 0x000000000e167229 */ /* 0x000fc80000000116 */
[----:B------:R-:W-:-:S08]  /*0bf0*/  DFMA R18, R14, R18, R20 ;  /* 0x000000120e12722b */ /* 0x000fd00000000014 */
[----:B------:R-:W-:-:S08]  /*0c00*/  DADD R18, R18, -R22 ;  /* 0x0000000012127229 */ /* 0x000fd00000000816 */
[----:B------:R-:W-:-:S08]  /*0c10*/  DFMA R8, R8, UR12, R18 ;  /* 0x0000000c08087c2b */ /* 0x000fd00008000012 */
[----:B------:R-:W-:Y:S01]  /*0c20*/  DADD R8, R10, R8 ;  /* 0x000000000a087229 */ /* 0x000fe20000000008 */
[----:B------:R-:W-:Y:S10]  /*0c30*/  BRA `(.L_x_4) ;  /* 0x0000000000187947 */ /* 0x000ff40003800000 */
.L_x_3:
[----:B------:R-:W-:Y:S01]  /*0c40*/  IMAD.MOV.U32 R8, RZ, RZ, 0x0 ;  /* 0x00000000ff087424 */ /* 0x000fe200078e00ff */
[----:B------:R-:W-:Y:S02]  /*0c50*/  MOV R9, 0x7ff00000 ;  /* 0x7ff0000000097802 */ /* 0x000fe40000000f00 */
[----:B------:R-:W-:-:S04]  /*0c60*/  LOP3.LUT P0, RZ, R11, 0x7fffffff, RZ, 0xc0, !PT ;  /* 0x7fffffff0bff7812 */ /* 0x000fc8000780c0ff */
[----:B------:R-:W-:-:S10]  /*0c70*/  DFMA R8, R10, R8, +INF ;  /* 0x7ff000000a08742b */ /* 0x000fd40000000008 */
[----:B------:R-:W-:Y:S02]  /*0c80*/  FSEL R8, R8, RZ, P0 ;  /* 0x000000ff08087208 */ /* 0x000fe40000000000 */
[----:B------:R-:W-:-:S07]  /*0c90*/  FSEL R9, R9, -QNAN , P0 ;  /* 0xfff0000009097808 */ /* 0x000fce0000000000 */
.L_x_4:
[----:B------:R-:W-:Y:S01]  /*0ca0*/  DMUL R14, RZ, R2 ;  /* 0x00000002ff0e7228 */ /* 0x000fe20000000000 */
[----:B------:R-:W-:Y:S01]  /*0cb0*/  IMAD.SHL.U32 R0, R3, 0x2, RZ ;  /* 0x0000000203007824 */ /* 0x000fe200078e00ff */
[----:B------:R-:W-:Y:S01]  /*0cc0*/  UMOV UR12, 0x33145c07 ;  /* 0x33145c07000c7882 */ /* 0x000fe20000000000 */
[----:B------:R-:W-:Y:S01]  /*0cd0*/  UMOV UR13, 0x3ca1a626 ;  /* 0x3ca1a626000d7882 */ /* 0x000fe20000000000 */
[----:B------:R-:W-:Y:S01]  /*0ce0*/  IMAD.MOV.U32 R20, RZ, RZ, 0x2cb0d246 ;  /* 0x2cb0d246ff147424 */ /* 0x000fe200078e00ff */
[----:B------:R-:W-:Y:S01]  /*0cf0*/  UMOV UR20, 0xf9785eba ;  /* 0xf9785eba00147882 */ /* 0x000fe20000000000 */
[----:B------:R-:W-:Y:S01]  /*0d00*/  ISETP.GT.U32.AND P0, PT, R0, -0x79800000, PT ;  /* 0x868000000000780c */ /* 0x000fe20003f04070 */
[----:B------:R-:W-:Y:S01]  /*0d10*/  IMAD.MOV.U32 R21, RZ, RZ, 0x3e5ae5f1 ;  /* 0x3e5ae5f1ff157424 */ /* 0x000fe200078e00ff */
[----:B------:R-:W-:Y:S01]  /*0d20*/  UMOV UR21, 0x3de5db65 ;  /* 0x3de5db6500157882 */ /* 0x000fe20000000000 */
[----:B------:R-:W-:Y:S01]  /*0d30*/  IMAD.MOV.U32 R18, RZ, RZ, -0x3e107ad8 ;  /* 0xc1ef8528ff127424 */ /* 0x000fe200078e00ff */
[----:B------:R-:W-:Y:S01]  /*0d40*/  FSEL R3, R15, R3, P0 ;  /* 0x000000030f037208 */ /* 0x000fe20000000000 */
[----:B------:R-:W-:Y:S01]  /*0d50*/  IMAD.MOV.U32 R19, RZ, RZ, 0x3e21eea7 ;  /* 0x3e21eea7ff137424 */ /* 0x000fe200078e00ff */
[----:B------:R-:W-:Y:S01]  /*0d60*/  FSEL R14, R14, R2, P0 ;  /* 0x000000020e0e7208 */ /* 0x000fe20000000000 */
[----:B------:R-:W-:-:S02]  /*0d70*/  DMUL R8, R8, -2 ;  /* 0xc000000008087828 */ /* 0x000fc40000000000 */
[----:B------:R-:W-:Y:S02]  /*0d80*/  VIADD R15, R3, 0x100000 ;  /* 0x00100000030f7836 */ /* 0x000fe40000000000 */
[----:B------:R-:W-:Y:S02]  /*0d90*/  IMAD.MOV.U32 R2, RZ, RZ, R14 ;  /* 0x000000ffff027224 */ /* 0x000fe400078e000e */
[----:B------:R-:W0:Y:S08]  /*0da0*/  FRND.F64 R10, R14 ;  /* 0x0000000e000a7313 */ /* 0x000e300000301800 */
[----:B------:R-:W1:Y:S01]  /*0db0*/  F2I.S64.F64 R14, R14 ;  /* 0x0000000e000e7311 */ /* 0x000e620000301900 */
[----:B0-----:R-:W-:-:S08]  /*0dc0*/  DFMA R10, R10, -0.5, R2 ;  /* 0xbfe000000a0a782b */ /* 0x001fd00000000002 */
[C---:B------:R-:W-:Y:S01]  /*0dd0*/  DMUL R12, R10.reuse, UR12 ;  /* 0x0000000c0a0c7c28 */ /* 0x040fe20008000000 */
[----:B------:R-:W-:Y:S01]  /*0de0*/  UMOV UR12, 0x54442d18 ;  /* 0x54442d18000c7882 */ /* 0x000fe20000000000 */
[----:B------:R-:W-:Y:S01]  /*0df0*/  UMOV UR13, 0x400921fb ;  /* 0x400921fb000d7882 */ /* 0x000fe20000000000 */
[C---:B-1----:R-:W-:Y:S02]  /*0e00*/  LOP3.LUT R0, R14.reuse, 0x1, RZ, 0xc0, !PT ;  /* 0x000000010e007812 */ /* 0x042fe400078ec0ff */
[----:B------:R-:W-:Y:S02]  /*0e10*/  LOP3.LUT P1, RZ, R14, 0x2, RZ, 0xc0, !PT ;  /* 0x000000020eff7812 */ /* 0x000fe4000782c0ff */
[----:B------:R-:W-:Y:S01]  /*0e20*/  ISETP.NE.U32.AND P0, PT, R0, 0x1, PT ;  /* 0x000000010000780c */ /* 0x000fe20003f05070 */
[----:B------:R-:W-:Y:S01]  /*0e30*/  DFMA R12, R10, UR12, R12 ;  /* 0x0000000c0a0c7c2b */ /* 0x000fe2000800000c */
[----:B------:R-:W-:Y:S01]  /*0e40*/  UMOV UR12, 0x20fd8164 ;  /* 0x20fd8164000c7882 */ /* 0x000fe20000000000 */
[----:B------:R-:W-:Y:S01]  /*0e50*/  UMOV UR13, 0x3da8ff83 ;  /* 0x3da8ff83000d7882 */ /* 0x000fe20000000000 */
[----:B------:R-:W0:Y:S01]  /*0e60*/  MUFU.RSQ64H R11, R9 ;  /* 0x00000009000b7308 */ /* 0x000e220000001c00 */
[----:B------:R-:W-:Y:S01]  /*0e70*/  VIADD R10, R9, 0xfcb00000 ;  /* 0xfcb00000090a7836 */ /* 0x000fe20000000000 */
[----:B------:R-:W-:-:S03]  /*0e80*/  ISETP.NE.U32.AND.EX P0, PT, RZ, RZ, PT, P0 ;  /* 0x000000ffff00720c */ /* 0x000fc60003f05100 */
[----:B------:R-:W-:-:S08]  /*0e90*/  DMUL R16, R12, R12 ;  /* 0x0000000c0c107228 */ /* 0x000fd00000000000 */
[C---:B------:R-:W-:Y:S01]  /*0ea0*/  DFMA R20, R16.reuse, UR20, -R20 ;  /* 0x0000001410147c2b */ /* 0x040fe20008000814 */
[----:B------:R-:W-:Y:S01]  /*0eb0*/  UMOV UR20, 0x69ace392 ;  /* 0x69ace39200147882 */ /* 0x000fe20000000000 */
[----:B------:R-:W-:Y:S01]  /*0ec0*/  DFMA R18, R16, -UR12, R18 ;  /* 0x8000000c10127c2b */ /* 0x000fe20008000012 */
[----:B------:R-:W-:Y:S01]  /*0ed0*/  UMOV UR21, 0x3ec71de3 ;  /* 0x3ec71de300157882 */ /* 0x000fe20000000000 */
[----:B------:R-:W-:Y:S01]  /*0ee0*/  UMOV UR12, 0x8e06e6d9 ;  /* 0x8e06e6d9000c7882 */ /* 0x000fe20000000000 */
[----:B------:R-:W-:Y:S01]  /*0ef0*/  UMOV UR13, 0x3e927e4f ;  /* 0x3e927e4f000d7882 */ /* 0x000fe20000000000 */
[----:B0-----:R-:W-:Y:S02]  /*0f00*/  DMUL R22, R10, R10 ;  /* 0x0000000a0a167228 */ /* 0x001fe40000000000 */
[C---:B------:R-:W-:Y:S01]  /*0f10*/  DFMA R20, R16.reuse, R20, UR20 ;  /* 0x0000001410147e2b */ /* 0x040fe20008000014 */
[----:B------:R-:W-:Y:S01]  /*0f20*/  UMOV UR20, 0x19db62a1 ;  /* 0x19db62a100147882 */ /* 0x000fe20000000000 */
[----:B------:R-:W-:Y:S01]  /*0f30*/  DFMA R18, R16, R18, -UR12 ;  /* 0x8000000c10127e2b */ /* 0x000fe20008000012 */
[----:B------:R-:W-:Y:S01]  /*0f40*/  UMOV UR21, 0x3f2a01a0 ;  /* 0x3f2a01a000157882 */ /* 0x000fe20000000000 */
[----:B------:R-:W-:Y:S01]  /*0f50*/  UMOV UR12, 0x19ddbce9 ;  /* 0x19ddbce9000c7882 */ /* 0x000fe20000000000 */
[----:B------:R-:W-:-:S03]  /*0f60*/  UMOV UR13, 0x3efa01a0 ;  /* 0x3efa01a0000d7882 */ /* 0x000fc60000000000 */
[C---:B------:R-:W-:Y:S01]  /*0f70*/  DFMA R20, R16.reuse, R20, -UR20 ;  /* 0x8000001410147e2b */ /* 0x040fe20008000014 */
[----:B------:R-:W-:Y:S01]  /*0f80*/  UMOV UR20, 0x11110818 ;  /* 0x1111081800147882 */ /* 0x000fe20000000000 */
[----:B------:R-:W-:Y:S01]  /*0f90*/  DFMA R18, R16, R18, UR12 ;  /* 0x0000000c10127e2b */ /* 0x000fe20008000012 */
[----:B------:R-:W-:Y:S01]  /*0fa0*/  UMOV UR21, 0x3f811111 ;  /* 0x3f81111100157882 */ /* 0x000fe20000000000 */
[----:B------:R-:W-:Y:S01]  /*0fb0*/  UMOV UR12, 0x16c15d47 ;  /* 0x16c15d47000c7882 */ /* 0x000fe20000000000 */
[----:B------:R-:W-:-:S03]  /*0fc0*/  UMOV UR13, 0x3f56c16c ;  /* 0x3f56c16c000d7882 */ /* 0x000fc60000000000 */
[C---:B------:R-:W-:Y:S01]  /*0fd0*/  DFMA R20, R16.reuse, R20, UR20 ;  /* 0x0000001410147e2b */ /* 0x040fe20008000014 */
[----:B------:R-:W-:Y:S01]  /*0fe0*/  UMOV UR20, 0x55555554 ;  /* 0x5555555400147882 */ /* 0x000fe20000000000 */
[----:B------:R-:W-:Y:S01]  /*0ff0*/  DFMA R24, R16, R18, -UR12 ;  /* 0x8000000c10187e2b */ /* 0x000fe20008000012 */
[----:B------:R-:W-:Y:S01]  /*1000*/  UMOV UR21, 0x3fc55555 ;  /* 0x3fc5555500157882 */ /* 0x000fe20000000000 */
[----:B------:R-:W-:Y:S01]  /*1010*/  UMOV UR12, 0x55555551 ;  /* 0x55555551000c7882 */ /* 0x000fe20000000000 */
[----:B------:R-:W-:Y:S01]  /*1020*/  UMOV UR13, 0x3fa55555 ;  /* 0x3fa55555000d7882 */ /* 0x000fe20000000000 */
[----:B------:R-:W-:Y:S02]  /*1030*/  DFMA R18, R8, -R22, 1 ;  /* 0x3ff000000812742b */ /* 0x000fe40000000816 */
[C---:B------:R-:W-:Y:S01]  /*1040*/  DFMA R20, R16.reuse, R20, -UR20 ;  /* 0x8000001410147e2b */ /* 0x040fe20008000014 */
[----:B------:R-:W-:Y:S01]  /*1050*/  IMAD.MOV.U32 R22, RZ, RZ, 0x0 ;  /* 0x00000000ff167424 */ /* 0x000fe200078e00ff */
[----:B------:R-:W-:Y:S01]  /*1060*/  DFMA R24, R16, R24, UR12 ;  /* 0x0000000c10187e2b */ /* 0x000fe20008000018 */
[----:B------:R-:W-:-:S03]  /*1070*/  IMAD.MOV.U32 R23, RZ, RZ, 0x3fd80000 ;  /* 0x3fd80000ff177424 */ /* 0x000fc600078e00ff */
[----:B------:R-:W-:Y:S02]  /*1080*/  DMUL R26, R10, R18 ;  /* 0x000000120a1a7228 */ /* 0x000fe40000000000 */
[----:B------:R-:W-:Y:S02]  /*1090*/  DFMA R20, R16, R20, RZ ;  /* 0x000000141014722b */ /* 0x000fe400000000ff */
[----:B------:R-:W-:Y:S02]  /*10a0*/  DFMA R22, R18, R22, 0.5 ;  /* 0x3fe000001216742b */ /* 0x000fe40000000016 */
[----:B------:R-:W-:-:S04]  /*10b0*/  DFMA R18, R16, R24, -0.5 ;  /* 0xbfe000001012742b */ /* 0x000fc80000000018 */
[----:B------:R-:W-:Y:S02]  /*10c0*/  DFMA R24, R12, R20, R12 ;  /* 0x000000140c18722b */ /* 0x000fe4000000000c */
[----:B------:R-:W-:Y:S02]  /*10d0*/  DFMA R22, R22, R26, R10 ;  /* 0x0000001a1616722b */ /* 0x000fe4000000000a */
[----:B------:R-:W-:-:S06]  /*10e0*/  DFMA R18, R16, R18, 1 ;  /* 0x3ff000001012742b */ /* 0x000fcc0000000012 */
[----:B------:R-:W-:Y:S01]  /*10f0*/  LOP3.LUT R27, R25, 0x80000000, RZ, 0x3c, !PT ;  /* 0x80000000191b7812 */ /* 0x000fe200078e3cff */
[----:B------:R-:W-:Y:S01]  /*1100*/  DMUL R12, R8, R22 ;  /* 0x00000016080c7228 */ /* 0x000fe20000000000 */
[----:B------:R-:W-:Y:S01]  /*1110*/  VIADD R15, R23, 0xfff00000 ;  /* 0xfff00000170f7836 */ /* 0x000fe20000000000 */
[----:B------:R-:W-:Y:S02]  /*1120*/  MOV R14, R22 ;  /* 0x00000016000e7202 */ /* 0x000fe40000000f00 */
[----:B------:R-:W-:Y:S02]  /*1130*/  FSEL R16, R18, R24, !P0 ;  /* 0x0000001812107208 */ /* 0x000fe40004000000 */
[----:B------:R-:W-:Y:S02]  /*1140*/  FSEL R17, R19, R25, !P0 ;  /* 0x0000001913117208 */ /* 0x000fe40004000000 */
[----:B------:R-:W-:Y:S01]  /*1150*/  FSEL R18, R24, R18, !P0 ;  /* 0x0000001218127208 */ /* 0x000fe20004000000 */
[----:B------:R-:W-:Y:S01]  /*1160*/  DFMA R20, R12, -R12, R8 ;  /* 0x8000000c0c14722b */ /* 0x000fe20000000008 */
[----:B------:R-:W-:-:S02]  /*1170*/  FSEL R19, R27, R19, !P0 ;  /* 0x000000131b137208 */ /* 0x000fc40004000000 */
[----:B------:R-:W-:Y:S02]  /*1180*/  ISETP.GE.U32.AND P0, PT, R10, 0x7ca00000, PT ;  /* 0x7ca000000a00780c */ /* 0x000fe40003f06070 */
[----:B------:R-:W-:Y:S02]  /*1190*/  @P1 LOP3.LUT R27, R17, 0x80000000, RZ, 0x3c, !PT ;  /* 0x80000000111b1812 */ /* 0x000fe400078e3cff */
[----:B------:R-:W-:Y:S01]  /*11a0*/  @P1 LOP3.LUT R29, R19, 0x80000000, RZ, 0x3c, !PT ;  /* 0x80000000131d1812 */ /* 0x000fe200078e3cff */
[----:B------:R-:W-:Y:S02]  /*11b0*/  DFMA R24, R20, R14, R12 ;  /* 0x0000000e1418722b */ /* 0x000fe4000000000c */
[----:B------:R-:W-:Y:S02]  /*11c0*/  @P1 IMAD.MOV.U32 R17, RZ, RZ, R27 ;  /* 0x000000ffff111224 */ /* 0x000fe400078e001b */
[----:B------:R-:W-:-:S04]  /*11d0*/  @P1 IMAD.MOV.U32 R19, RZ, RZ, R29 ;  /* 0x000000ffff131224 */ /* 0x000fc800078e001d */
[----:B------:R-:W-:Y:S05]  /*11e0*/  @!P0 BRA `(.L_x_5) ;  /* 0x00000000001c8947 */ /* 0x000fea0003800000 */
[----:B------:R-:W-:Y:S01]  /*11f0*/  IMAD.MOV.U32 R14, RZ, RZ, R10 ;  /* 0x000000ffff0e7224 */ /* 0x000fe200078e000a */
[----:B------:R-:W-:Y:S01]  /*1200*/  MOV R10, 0x1240 ;  /* 0x00001240000a7802 */ /* 0x000fe20000000f00 */
[----:B------:R-:W-:Y:S02]  /*1210*/  IMAD.MOV.U32 R0, RZ, RZ, R22 ;  /* 0x000000ffff007224 */ /* 0x000fe400078e0016 */
[----:B------:R-:W-:-:S07]  /*1220*/  IMAD.MOV.U32 R11, RZ, RZ, R13 ;  /* 0x000000ffff0b7224 */ /* 0x000fce00078e000d */
[----:B------:R-:W-:Y:S05]  /*1230*/  CALL.REL.NOINC `($__internal_1_$__cuda_sm20_dsqrt_rn_f64_mediumpath_v1) ;  /* 0x0000000400d87944 */ /* 0x000fea0003c00000 */
[----:B------:R-:W-:Y:S02]  /*1240*/  IMAD.MOV.U32 R24, RZ, RZ, R12 ;  /* 0x000000ffff187224 */ /* 0x000fe400078e000c */
[----:B------:R-:W-:-:S07]  /*1250*/  IMAD.MOV.U32 R25, RZ, RZ, R13 ;  /* 0x000000ffff197224 */ /* 0x000fce00078e000d */
.L_x_5:
[----:B------:R-:W0:Y:S01]  /*1260*/  FRND.F64.TRUNC R8, R2 ;  /* 0x0000000200087313 */ /* 0x000e22000030d800 */
[----:B------:R-:W-:Y:S01]  /*1270*/  DMUL R10, RZ, R2 ;  /* 0x00000002ff0a7228 */ /* 0x000fe20000000000 */
[----:B------:R-:W-:Y:S01]  /*1280*/  UMOV UR14, UR10 ;  /* 0x0000000a000e7c82 */ /* 0x000fe20008000000 */
[----:B------:R-:W-:Y:S01]  /*1290*/  UMOV UR10, UR7 ;  /* 0x00000007000a7c82 */ /* 0x000fe20008000000 */
[----:B------:R-:W-:Y:S01]  /*12a0*/  UMOV UR6, 0x1 ;  /* 0x0000000100067882 */ /* 0x000fe20000000000 */
[----:B------:R-:W-:Y:S01]  /*12b0*/  UMOV UR11, UR15 ;  /* 0x0000000f000b7c82 */ /* 0x000fe20008000000 */
[----:B------:R-:W-:Y:S01]  /*12c0*/  UMOV UR7, UR18 ;  /* 0x0000001200077c82 */ /* 0x000fe20008000000 */
[----:B0-----:R-:W-:Y:S02]  /*12d0*/  DSETP.NEU.AND P0, PT, R2, R8, PT ;  /* 0x000000080200722a */ /* 0x001fe40003f0d000 */
[----:B------:R-:W-:-:S04]  /*12e0*/  DADD R8, RZ, R18 ;  /* 0x00000000ff087229 */ /* 0x000fc80000000012 */
[----:B------:R-:W-:Y:S02]  /*12f0*/  FSEL R10, R10, R16, !P0 ;  /* 0x000000100a0a7208 */ /* 0x000fe40004000000 */
[----:B------:R-:W-:Y:S02]  /*1300*/  FSEL R11, R11, R17, !P0 ;  /* 0x000000110b0b7208 */ /* 0x000fe40004000000 */
[----:B------:R-:W-:-:S04]  /*1310*/  DMUL R8, R8, R24 ;  /* 0x0000001808087228 */ /* 0x000fc80000000000 */
[----:B------:R-:W-:-:S11]  /*1320*/  DMUL R24, R24, R10 ;  /* 0x0000000a18187228 */ /* 0x000fd60000000000 */
.L_x_2:
[----:B------:R-:W2:Y:S02]  /*1330*/  LDG.E.64 R2, desc[UR16][R4.64] ;  /* 0x0000001004027981 */ /* 0x000ea4000c1e1b00 */
[----:B--2---:R-:W-:-:S04]  /*1340*/  IADD3 R2, P0, PT, R2, UR4, RZ ;  /* 0x0000000402027c10 */ /* 0x004fc8000ff1e0ff */
[----:B------:R-:W-:-:S05]  /*1350*/  IADD3.X R3, PT, PT, R3, UR5, RZ, P0, !PT ;  /* 0x0000000503037c10 */ /* 0x000fca00087fe4ff */
[----:B------:R-:W2:Y:S01]  /*1360*/  LDG.E.64 R10, desc[UR16][R2.64] ;  /* 0x00000010020a7981 */ /* 0x000ea2000c1e1b00 */
[----:B------:R-:W-:Y:S02]  /*1370*/  UIADD3 UR4, UP0, UPT, UR4, 0x8, URZ ;  /* 0x0000000804047890 */ /* 0x000fe4000ff1e0ff */
[----:B------:R-:W-:Y:S02]  /*1380*/  UIADD3 UR8, UPT, UPT, UR8, 0x1, URZ ;  /* 0x0000000108087890 */ /* 0x000fe4000fffe0ff */
[----:B------:R-:W-:Y:S02]  /*1390*/  UIADD3.X UR5, UPT, UPT, URZ, UR5, URZ, UP0, !UPT ;  /* 0x00000005ff057290 */ /* 0x000fe400087fe4ff */
[----:B------:R-:W-:Y:S01]  /*13a0*/  UISETP.NE.AND UP0, UPT, UR8, -0x1, UPT ;  /* 0xffffffff0800788c */ /* 0x000fe2000bf05270 */
[----:B--2---:R-:W-:-:S07]  /*13b0*/  DFMA R10, R24, R6, R10 ;  /* 0x00000006180a722b */ /* 0x004fce000000000a */
[----:B------:R0:W-:Y:S01]  /*13c0*/  STG.E.64 desc[UR16][R2.64+0x8], R10 ;  /* 0x0000080a02007986 */ /* 0x0001e2000c101b10 */
[----:B------:R-:W-:Y:S05]  /*13d0*/  BRA.U UP0, `(.L_x_6) ;  /* 0xfffffff100387547 */ /* 0x000fea000b83ffff */
[----:B------:R-:W-:Y:S05]  /*13e0*/  EXIT ;  /* 0x000000000000794d */ /* 0x000fea0003800000 */
        .weak           $__internal_0_$__cuda_sm20_div_rn_f64_full
        .type           $__internal_0_$__cuda_sm20_div_rn_f64_full,@function
        .size           $__internal_0_$__cuda_sm20_div_rn_f64_full,($__internal_1_$__cuda_sm20_dsqrt_rn_f64_mediumpath_v1 - $__internal_0_$__cuda_sm20_div_rn_f64_full)
$__internal_0_$__cuda_sm20_div_rn_f64_full:
[C---:B------:R-:W-:Y:S01]  /*13f0*/  FSETP.GEU.AND P0, PT, |R7|.reuse, 1.469367938527859385e-39, PT ;  /* 0x001000000700780b */ /* 0x040fe20003f0e200 */
[----:B------:R-:W-:Y:S01]  /*1400*/  IMAD.MOV.U32 R10, RZ, RZ, 0x1 ;  /* 0x00000001ff0a7424 */ /* 0x000fe200078e00ff */
[C---:B------:R-:W-:Y:S01]  /*1410*/  LOP3.LUT R2, R7.reuse, 0x800fffff, RZ, 0xc0, !PT ;  /* 0x800fffff07027812 */ /* 0x040fe200078ec0ff */
[----:B------:R-:W-:Y:S01]  /*1420*/  IMAD.MOV.U32 R15, RZ, RZ, 0x1ca00000 ;  /* 0x1ca00000ff0f7424 */ /* 0x000fe200078e00ff */
[----:B------:R-:W-:Y:S02]  /*1430*/  LOP3.LUT R17, R7, 0x7ff00000, RZ, 0xc0, !PT ;  /* 0x7ff0000007117812 */ /* 0x000fe400078ec0ff */
[----:B------:R-:W-:Y:S01]  /*1440*/  LOP3.LUT R3, R2, 0x3ff00000, RZ, 0xfc, !PT ;  /* 0x3ff0000002037812 */ /* 0x000fe200078efcff */
[----:B------:R-:W-:Y:S01]  /*1450*/  IMAD.MOV.U32 R2, RZ, RZ, R6 ;  /* 0x000000ffff027224 */ /* 0x000fe200078e0006 */
[----:B------:R-:W-:-:S04]  /*1460*/  LOP3.LUT R14, R9, 0x7ff00000, RZ, 0xc0, !PT ;  /* 0x7ff00000090e7812 */ /* 0x000fc800078ec0ff */
[----:B------:R-:W-:Y:S01]  /*1470*/  ISETP.GE.U32.AND P1, PT, R14, R17, PT ;  /* 0x000000110e00720c */ /* 0x000fe20003f26070 */
[----:B------:R-:W-:Y:S01]  /*1480*/  @!P0 DMUL R2, R6, 8.98846567431157953865e+307 ;  /* 0x7fe0000006028828 */ /* 0x000fe20000000000 */
[----:B------:R-:W-:-:S05]  /*1490*/  MOV R21, R14 ;  /* 0x0000000e00157202 */ /* 0x000fca0000000f00 */
[----:B------:R-:W0:Y:S02]  /*14a0*/  MUFU.RCP64H R11, R3 ;  /* 0x00000003000b7308 */ /* 0x000e240000001800 */
[----:B0-----:R-:W-:-:S08]  /*14b0*/  DFMA R12, R10, -R2, 1 ;  /* 0x3ff000000a0c742b */ /* 0x001fd00000000802 */
[----:B------:R-:W-:-:S08]  /*14c0*/  DFMA R12, R12, R12, R12 ;  /* 0x0000000c0c0c722b */ /* 0x000fd0000000000c */
[----:B------:R-:W-:Y:S01]  /*14d0*/  DFMA R12, R10, R12, R10 ;  /* 0x0000000c0a0c722b */ /* 0x000fe2000000000a */
[----:B------:R-:W-:Y:S01]  /*14e0*/  SEL R11, R15, 0x63400000, !P1 ;  /* 0x634000000f0b7807 */ /* 0x000fe20004800000 */
[----:B------:R-:W-:Y:S01]  /*14f0*/  IMAD.MOV.U32 R10, RZ, RZ, R8 ;  /* 0x000000ffff0a7224 */ /* 0x000fe200078e0008 */
[----:B------:R-:W-:Y:S02]  /*1500*/  FSETP.GEU.AND P1, PT, |R9|, 1.469367938527859385e-39, PT ;  /* 0x001000000900780b */ /* 0x000fe40003f2e200 */
[----:B------:R-:W-:-:S03]  /*1510*/  LOP3.LUT R11, R11, 0x800fffff, R9, 0xf8, !PT ;  /* 0x800fffff0b0b7812 */ /* 0x000fc600078ef809 */
[----:B------:R-:W-:-:S08]  /*1520*/  DFMA R18, R12, -R2, 1 ;  /* 0x3ff000000c12742b */ /* 0x000fd00000000802 */
[----:B------:R-:W-:Y:S01]  /*1530*/  DFMA R12, R12, R18, R12 ;  /* 0x000000120c0c722b */ /* 0x000fe2000000000c */
[----:B------:R-:W-:Y:S10]  /*1540*/  @P1 BRA `(.L_x_7) ;  /* 0x0000000000201947 */ /* 0x000ff40003800000 */
[----:B------:R-:W-:Y:S01]  /*1550*/  LOP3.LUT R19, R7, 0x7ff00000, RZ, 0xc0, !PT ;  /* 0x7ff0000007137812 */ /* 0x000fe200078ec0ff */
[----:B------:R-:W-:-:S03]  /*1560*/  IMAD.MOV.U32 R18, RZ, RZ, RZ ;  /* 0x000000ffff127224 */ /* 0x000fc600078e00ff */
[----:B------:R-:W-:-:S04]  /*1570*/  ISETP.GE.U32.AND P1, PT, R14, R19, PT ;  /* 0x000000130e00720c */ /* 0x000fc80003f26070 */
[----:B------:R-:W-:-:S04]  /*1580*/  SEL R19, R15, 0x63400000, !P1 ;  /* 0x634000000f137807 */ /* 0x000fc80004800000 */
[----:B------:R-:W-:-:S04]  /*1590*/  LOP3.LUT R19, R19, 0x80000000, R9, 0xf8, !PT ;  /* 0x8000000013137812 */ /* 0x000fc800078ef809 */
[----:B------:R-:W-:-:S06]  /*15a0*/  LOP3.LUT R19, R19, 0x100000, RZ, 0xfc, !PT ;  /* 0x0010000013137812 */ /* 0x000fcc00078efcff */
[----:B------:R-:W-:-:S10]  /*15b0*/  DFMA R10, R10, 2, -R18 ;  /* 0x400000000a0a782b */ /* 0x000fd40000000812 */
[----:B------:R-:W-:-:S07]  /*15c0*/  LOP3.LUT R21, R11, 0x7ff00000, RZ, 0xc0, !PT ;  /* 0x7ff000000b157812 */ /* 0x000fce00078ec0ff */
.L_x_7:
[----:B------:R-:W-:Y:S01]  /*15d0*/  IMAD.MOV.U32 R20, RZ, RZ, R17 ;  /* 0x000000ffff147224 */ /* 0x000fe200078e0011 */
[----:B------:R-:W-:Y:S01]  /*15e0*/  @!P0 LOP3.LUT R20, R3, 0x7ff00000, RZ, 0xc0, !PT ;  /* 0x7ff0000003148812 */ /* 0x000fe200078ec0ff */
[----:B------:R-:W-:Y:S01]  /*15f0*/  VIADD R22, R21, 0xffffffff ;  /* 0xffffffff15167836 */ /* 0x000fe20000000000 */
[----:B------:R-:W-:-:S03]  /*1600*/  DMUL R18, R12, R10 ;  /* 0x0000000a0c127228 */ /* 0x000fc60000000000 */
[----:B------:R-:W-:Y:S01]  /*1610*/  VIADD R23, R20, 0xffffffff ;  /* 0xffffffff14177836 */ /* 0x000fe20000000000 */
[----:B------:R-:W-:-:S04]  /*1620*/  ISETP.GT.U32.AND P0, PT, R22, 0x7feffffe, PT ;  /* 0x7feffffe1600780c */ /* 0x000fc80003f04070 */
[----:B------:R-:W-:Y:S01]  /*1630*/  ISETP.GT.U32.OR P0, PT, R23, 0x7feffffe, P0 ;  /* 0x7feffffe1700780c */ /* 0x000fe20000704470 */
[----:B------:R-:W-:-:S08]  /*1640*/  DFMA R16, R18, -R2, R10 ;  /* 0x800000021210722b */ /* 0x000fd0000000000a */
[----:B------:R-:W-:-:S04]  /*1650*/  DFMA R12, R12, R16, R18 ;  /* 0x000000100c0c722b */ /* 0x000fc80000000012 */
[----:B------:R-:W-:Y:S07]  /*1660*/  @P0 BRA `(.L_x_8) ;  /* 0x00000000006c0947 */ /* 0x000fee0003800000 */
[----:B------:R-:W-:-:S04]  /*1670*/  LOP3.LUT R9, R7, 0x7ff00000, RZ, 0xc0, !PT ;  /* 0x7ff0000007097812 */ /* 0x000fc800078ec0ff */
[CC--:B------:R-:W-:Y:S02]  /*1680*/  VIADDMNMX R8, R14.reuse, -R9.reuse, 0xb9600000, !PT ;  /* 0xb96000000e087446 */ /* 0x0c0fe40007800909 */
[----:B------:R-:W-:Y:S02]  /*1690*/  ISETP.GE.U32.AND P0, PT, R14, R9, PT ;  /* 0x000000090e00720c */ /* 0x000fe40003f06070 */
[----:B------:R-:W-:Y:S02]  /*16a0*/  VIMNMX R8, PT, PT, R8, 0x46a00000, PT ;  /* 0x46a0000008087848 */ /* 0x000fe40003fe0100 */
[----:B------:R-:W-:-:S05]  /*16b0*/  SEL R15, R15, 0x63400000, !P0 ;  /* 0x634000000f0f7807 */ /* 0x000fca0004000000 */
[----:B------:R-:W-:Y:S02]  /*16c0*/  IMAD.IADD R16, R8, 0x1, -R15 ;  /* 0x0000000108107824 */ /* 0x000fe400078e0a0f */
[----:B------:R-:W-:Y:S02]  /*16d0*/  IMAD.MOV.U32 R8, RZ, RZ, RZ ;  /* 0x000000ffff087224 */ /* 0x000fe400078e00ff */
[----:B------:R-:W-:-:S06]  /*16e0*/  VIADD R9, R16, 0x7fe00000 ;  /* 0x7fe0000010097836 */ /* 0x000fcc0000000000 */
[----:B------:R-:W-:-:S10]  /*16f0*/  DMUL R14, R12, R8 ;  /* 0x000000080c0e7228 */ /* 0x000fd40000000000 */
[----:B------:R-:W-:-:S13]  /*1700*/  FSETP.GTU.AND P0, PT, |R15|, 1.469367938527859385e-39, PT ;  /* 0x001000000f00780b */ /* 0x000fda0003f0c200 */
[----:B------:R-:W-:Y:S05]  /*1710*/  @P0 BRA `(.L_x_9) ;  /* 0x0000000000940947 */ /* 0x000fea0003800000 */
[----:B------:R-:W-:Y:S01]  /*1720*/  DFMA R2, R12, -R2, R10 ;  /* 0x800000020c02722b */ /* 0x000fe2000000000a */
[----:B------:R-:W-:-:S09]  /*1730*/  IMAD.MOV.U32 R8, RZ, RZ, RZ ;  /* 0x000000ffff087224 */ /* 0x000fd200078e00ff */
[C---:B------:R-:W-:Y:S02]  /*1740*/  FSETP.NEU.AND P0, PT, R3.reuse, RZ, PT ;  /* 0x000000ff0300720b */ /* 0x040fe40003f0d000 */
[----:B------:R-:W-:-:S04]  /*1750*/  LOP3.LUT R7, R3, 0x80000000, R7, 0x48, !PT ;  /* 0x8000000003077812 */ /* 0x000fc800078e4807 */
[----:B------:R-:W-:-:S07]  /*1760*/  LOP3.LUT R9, R7, R9, RZ, 0xfc, !PT ;  /* 0x0000000907097212 */ /* 0x000fce00078efcff */
[----:B------:R-:W-:Y:S05]  /*1770*/  @!P0 BRA `(.L_x_9) ;  /* 0x00000000007c8947 */ /* 0x000fea0003800000 */
[----:B------:R-:W-:Y:S01]  /*1780*/  IMAD.MOV R3, RZ, RZ, -R16 ;  /* 0x000000ffff037224 */ /* 0x000fe200078e0a10 */
[----:B------:R-:W-:Y:S01]  /*1790*/  MOV R2, RZ ;  /* 0x000000ff00027202 */ /* 0x000fe20000000f00 */
[----:B------:R-:W-:-:S05]  /*17a0*/  DMUL.RP R8, R12, R8 ;  /* 0x000000080c087228 */ /* 0x000fca0000008000 */
[----:B------:R-:W-:-:S05]  /*17b0*/  DFMA R2, R14, -R2, R12 ;  /* 0x800000020e02722b */ /* 0x000fca000000000c */
[----:B------:R-:W-:Y:S02]  /*17c0*/  LOP3.LUT R7, R9, R7, RZ, 0x3c, !PT ;  /* 0x0000000709077212 */ /* 0x000fe400078e3cff */
[----:B------:R-:W-:-:S04]  /*17d0*/  IADD3 R2, PT, PT, -R16, -0x43300000, RZ ;  /* 0xbcd0000010027810 */ /* 0x000fc80007ffe1ff */
[----:B------:R-:W-:-:S04]  /*17e0*/  FSETP.NEU.AND P0, PT, |R3|, R2, PT ;  /* 0x000000020300720b */ /* 0x000fc80003f0d200 */
[----:B------:R-:W-:Y:S02]  /*17f0*/  FSEL R14, R8, R14, !P0 ;  /* 0x0000000e080e7208 */ /* 0x000fe40004000000 */
[----:B------:R-:W-:Y:S01]  /*1800*/  FSEL R15, R7, R15, !P0 ;  /* 0x0000000f070f7208 */ /* 0x000fe20004000000 */
[----:B------:R-:W-:Y:S06]  /*1810*/  BRA `(.L_x_9) ;  /* 0x0000000000547947 */ /* 0x000fec0003800000 */
.L_x_8:
[----:B------:R-:W-:-:S14]  /*1820*/  DSETP.NAN.AND P0, PT, R8, R8, PT ;  /* 0x000000080800722a */ /* 0x000fdc0003f08000 */
[----:B------:R-:W-:Y:S05]  /*1830*/  @P0 BRA `(.L_x_10) ;  /* 0x0000000000440947 */ /* 0x000fea0003800000 */
[----:B------:R-:W-:-:S14]  /*1840*/  DSETP.NAN.AND P0, PT, R6, R6, PT ;  /* 0x000000060600722a */ /* 0x000fdc0003f08000 */
[----:B------:R-:W-:Y:S05]  /*1850*/  @P0 BRA `(.L_x_11) ;  /* 0x0000000000300947 */ /* 0x000fea0003800000 */
[----:B------:R-:W-:Y:S01]  /*1860*/  ISETP.NE.AND P0, PT, R21, R20, PT ;  /* 0x000000141500720c */ /* 0x000fe20003f05270 */
[----:B------:R-:W-:Y:S02]  /*1870*/  IMAD.MOV.U32 R14, RZ, RZ, 0x0 ;  /* 0x00000000ff0e7424 */ /* 0x000fe400078e00ff */
[----:B------:R-:W-:-:S10]  /*1880*/  IMAD.MOV.U32 R15, RZ, RZ, -0x80000 ;  /* 0xfff80000ff0f7424 */ /* 0x000fd400078e00ff */
[----:B------:R-:W-:Y:S05]  /*1890*/  @!P0 BRA `(.L_x_9) ;  /* 0x0000000000348947 */ /* 0x000fea0003800000 */
[----:B------:R-:W-:Y:S02]  /*18a0*/  ISETP.NE.AND P0, PT, R21, 0x7ff00000, PT ;  /* 0x7ff000001500780c */ /* 0x000fe40003f05270 */
[----:B------:R-:W-:Y:S02]  /*18b0*/  LOP3.LUT R15, R9, 0x80000000, R7, 0x48, !PT ;  /* 0x80000000090f7812 */ /* 0x000fe400078e4807 */
[----:B------:R-:W-:-:S13]  /*18c0*/  ISETP.EQ.OR P0, PT, R20, RZ, !P0 ;  /* 0x000000ff1400720c */ /* 0x000fda0004702670 */
[----:B------:R-:W-:Y:S01]  /*18d0*/  @P0 LOP3.LUT R2, R15, 0x7ff00000, RZ, 0xfc, !PT ;  /* 0x7ff000000f020812 */ /* 0x000fe200078efcff */
[----:B------:R-:W-:Y:S02]  /*18e0*/  @!P0 IMAD.MOV.U32 R14, RZ, RZ, RZ ;  /* 0x000000ffff0e8224 */ /* 0x000fe400078e00ff */
[----:B------:R-:W-:Y:S02]  /*18f0*/  @P0 IMAD.MOV.U32 R14, RZ, RZ, RZ ;  /* 0x000000ffff0e0224 */ /* 0x000fe400078e00ff */
[----:B------:R-:W-:Y:S01]  /*1900*/  @P0 IMAD.MOV.U32 R15, RZ, RZ, R2 ;  /* 0x000000ffff0f0224 */ /* 0x000fe200078e0002 */
[----:B------:R-:W-:Y:S06]  /*1910*/  BRA `(.L_x_9) ;  /* 0x0000000000147947 */ /* 0x000fec0003800000 */
.L_x_11:
[----:B------:R-:W-:Y:S01]  /*1920*/  LOP3.LUT R15, R7, 0x80000, RZ, 0xfc, !PT ;  /* 0x00080000070f7812 */ /* 0x000fe200078efcff */
[----:B------:R-:W-:Y:S01]  /*1930*/  IMAD.MOV.U32 R14, RZ, RZ, R6 ;  /* 0x000000ffff0e7224 */ /* 0x000fe200078e0006 */
[----:B------:R-:W-:Y:S06]  /*1940*/  BRA `(.L_x_9) ;  /* 0x0000000000087947 */ /* 0x000fec0003800000 */
.L_x_10:
[----:B------:R-:W-:Y:S01]  /*1950*/  LOP3.LUT R15, R9, 0x80000, RZ, 0xfc, !PT ;  /* 0x00080000090f7812 */ /* 0x000fe200078efcff */
[----:B------:R-:W-:-:S07]  /*1960*/  IMAD.MOV.U32 R14, RZ, RZ, R8 ;  /* 0x000000ffff0e7224 */ /* 0x000fce00078e0008 */
.L_x_9:
[----:B------:R-:W-:Y:S02]  /*1970*/  IMAD.MOV.U32 R2, RZ, RZ, R0 ;  /* 0x000000ffff027224 */ /* 0x000fe400078e0000 */
[----:B------:R-:W-:-:S04]  /*1980*/  IMAD.MOV.U32 R3, RZ, RZ, 0x0 ;  /* 0x00000000ff037424 */ /* 0x000fc800078e00ff */
[----:B------:R-:W-:Y:S05]  /*1990*/  RET.REL.NODEC R2 `(_Z10randomWalkPPdiii) ;  /* 0xffffffe402987950 */ /* 0x000fea0003c3ffff */
        .weak           $__internal_1_$__cuda_sm20_dsqrt_rn_f64_mediumpath_v1
        .type           $__internal_1_$__cuda_sm20_dsqrt_rn_f64_mediumpath_v1,@function
        .size           $__internal_1_$__cuda_sm20_dsqrt_rn_f64_mediumpath_v1,(.L_x_17 - $__internal_1_$__cuda_sm20_dsqrt_rn_f64_mediumpath_v1)
$__internal_1_$__cuda_sm20_dsqrt_rn_f64_mediumpath_v1:
[----:B------:R-:W-:Y:S01]  /*19a0*/  ISETP.GE.U32.AND P0, PT, R14, -0x3400000, PT ;  /* 0xfcc000000e00780c */ /* 0x000fe20003f06070 */
[----:B------:R-:W-:Y:S01]  /*19b0*/  IMAD.MOV.U32 R14, RZ, RZ, R0 ;  /* 0x000000ffff0e7224 */ /* 0x000fe200078e0000 */
[----:B------:R-:W-:-:S11]  /*19c0*/  MOV R13, R11 ;  /* 0x0000000b000d7202 */ /* 0x000fd60000000f00 */
[----:B------:R-:W-:Y:S05]  /*19d0*/  @!P0 BRA `(.L_x_12) ;  /* 0x0000000000208947 */ /* 0x000fea0003800000 */
[----:B------:R-:W-:-:S10]  /*19e0*/  DFMA.RM R12, R20, R14, R12 ;  /* 0x0000000e140c722b */ /* 0x000fd4000000400c */
[----:B------:R-:W-:-:S05]  /*19f0*/  IADD3 R14, P0, PT, R12, 0x1, RZ ;  /* 0x000000010c0e7810 */ /* 0x000fca0007f1e0ff */
[----:B------:R-:W-:-:S06]  /*1a00*/  IMAD.X R15, RZ, RZ, R13, P0 ;  /* 0x000000ffff0f7224 */ /* 0x000fcc00000e060d */
[----:B------:R-:W-:-:S08]  /*1a10*/  DFMA.RP R8, -R12, R14, R8 ;  /* 0x0000000e0c08722b */ /* 0x000fd00000008108 */
[----:B------:R-:W-:-:S06]  /*1a20*/  DSETP.GT.AND P0, PT, R8, RZ, PT ;  /* 0x000000ff0800722a */ /* 0x000fcc0003f04000 */
[----:B------:R-:W-:Y:S02]  /*1a30*/  FSEL R12, R14, R12, P0 ;  /* 0x0000000c0e0c7208 */ /* 0x000fe40000000000 */
[----:B------:R-:W-:Y:S01]  /*1a40*/  FSEL R13, R15, R13, P0 ;  /* 0x0000000d0f0d7208 */ /* 0x000fe20000000000 */
[----:B------:R-:W-:Y:S06]  /*1a50*/  BRA `(.L_x_13) ;  /* 0x0000000000647947 */ /* 0x000fec0003800000 */
.L_x_12:
[----:B------:R-:W-:-:S14]  /*1a60*/  DSETP.NE.AND P0, PT, R8, RZ, PT ;  /* 0x000000ff0800722a */ /* 0x000fdc0003f05000 */
[----:B------:R-:W-:Y:S05]  /*1a70*/  @!P0 BRA `(.L_x_14) ;  /* 0x0000000000588947 */ /* 0x000fea0003800000 */
[----:B------:R-:W-:-:S13]  /*1a80*/  ISETP.GE.AND P0, PT, R9, RZ, PT ;  /* 0x000000ff0900720c */ /* 0x000fda0003f06270 */
[----:B------:R-:W-:Y:S02]  /*1a90*/  @!P0 IMAD.MOV.U32 R12, RZ, RZ, 0x0 ;  /* 0x00000000ff0c8424 */ /* 0x000fe400078e00ff */
[----:B------:R-:W-:Y:S01]  /*1aa0*/  @!P0 IMAD.MOV.U32 R13, RZ, RZ, -0x80000 ;  /* 0xfff80000ff0d8424 */ /* 0x000fe200078e00ff */
[----:B------:R-:W-:Y:S06]  /*1ab0*/  @!P0 BRA `(.L_x_13) ;  /* 0x00000000004c8947 */ /* 0x000fec0003800000 */
[----:B------:R-:W-:-:S13]  /*1ac0*/  ISETP.GT.AND P0, PT, R9, 0x7fefffff, PT ;  /* 0x7fefffff0900780c */ /* 0x000fda0003f04270 */
[----:B------:R-:W-:Y:S05]  /*1ad0*/  @P0 BRA `(.L_x_14) ;  /* 0x0000000000400947 */ /* 0x000fea0003800000 */
[----:B------:R-:W-:Y:S01]  /*1ae0*/  DMUL R8, R8, 8.11296384146066816958e+31 ;  /* 0x4690000008087828 */ /* 0x000fe20000000000 */
[----:B------:R-:W-:Y:S02]  /*1af0*/  IMAD.MOV.U32 R12, RZ, RZ, RZ ;  /* 0x000000ffff0c7224 */ /* 0x000fe400078e00ff */
[----:B------:R-:W-:Y:S02]  /*1b00*/  IMAD.MOV.U32 R20, RZ, RZ, 0x0 ;  /* 0x00000000ff147424 */ /* 0x000fe400078e00ff */
[----:B------:R-:W-:Y:S01]  /*1b10*/  IMAD.MOV.U32 R21, RZ, RZ, 0x3fd80000 ;  /* 0x3fd80000ff157424 */ /* 0x000fe200078e00ff */
[----:B------:R-:W0:Y:S02]  /*1b20*/  MUFU.RSQ64H R13, R9 ;  /* 0x00000009000d7308 */ /* 0x000e240000001c00 */
[----:B0-----:R-:W-:-:S08]  /*1b30*/  DMUL R14, R12, R12 ;  /* 0x0000000c0c0e7228 */ /* 0x001fd00000000000 */
[----:B------:R-:W-:-:S08]  /*1b40*/  DFMA R14, R8, -R14, 1 ;  /* 0x3ff00000080e742b */ /* 0x000fd0000000080e */
[----:B------:R-:W-:Y:S02]  /*1b50*/  DFMA R20, R14, R20, 0.5 ;  /* 0x3fe000000e14742b */ /* 0x000fe40000000014 */
[----:B------:R-:W-:-:S08]  /*1b60*/  DMUL R14, R12, R14 ;  /* 0x0000000e0c0e7228 */ /* 0x000fd00000000000 */
[----:B------:R-:W-:-:S08]  /*1b70*/  DFMA R14, R20, R14, R12 ;  /* 0x0000000e140e722b */ /* 0x000fd0000000000c */
[----:B------:R-:W-:Y:S02]  /*1b80*/  DMUL R12, R8, R14 ;  /* 0x0000000e080c7228 */ /* 0x000fe40000000000 */
[----:B------:R-:W-:-:S06]  /*1b90*/  VIADD R15, R15, 0xfff00000 ;  /* 0xfff000000f0f7836 */ /* 0x000fcc0000000000 */
[----:B------:R-:W-:-:S08]  /*1ba0*/  DFMA R20, R12, -R12, R8 ;  /* 0x8000000c0c14722b */ /* 0x000fd00000000008 */
[----:B------:R-:W-:-:S10]  /*1bb0*/  DFMA R12, R14, R20, R12 ;  /* 0x000000140e0c722b */ /* 0x000fd4000000000c */
[----:B------:R-:W-:Y:S01]  /*1bc0*/  VIADD R13, R13, 0xfcb00000 ;  /* 0xfcb000000d0d7836 */ /* 0x000fe20000000000 */
[----:B------:R-:W-:Y:S06]  /*1bd0*/  BRA `(.L_x_13) ;  /* 0x0000000000047947 */ /* 0x000fec0003800000 */
.L_x_14:
[----:B------:R-:W-:-:S11]  /*1be0*/  DADD R12, R8, R8 ;  /* 0x00000000080c7229 */ /* 0x000fd60000000008 */
.L_x_13:
[----:B------:R-:W-:-:S04]  /*1bf0*/  IMAD.MOV.U32 R11, RZ, RZ, 0x0 ;  /* 0x00000000ff0b7424 */ /* 0x000fc800078e00ff */
[----:B------:R-:W-:Y:S05]  /*1c00*/  RET.REL.NODEC R10 `(_Z10randomWalkPPdiii) ;  /* 0xffffffe00afc7950 */ /* 0x000fea0003c3ffff */
.L_x_15:
[----:B------:R-:W-:-:S00]  /*1c10*/  BRA `(.L_x_15) ;  /* 0xfffffffc00fc7947 */ /* 0x000fc0000383ffff */
[----:B------:R-:W-:-:S00]  /*1c20*/  NOP ;  /* 0x0000000000007918 */ /* 0x000fc00000000000 */
        /* <DEDUP_REMOVED lines=13> */
.L_x_17:


//--------------------- .nv.global.init           --------------------------
	.section	.nv.global.init,"aw",@progbits
	.align	4
.nv.global.init:
	.type		mrg32k3aM1SubSeq,@object
	.size		mrg32k3aM1SubSeq,(mrg32k3aM2SubSeq - mrg32k3aM1SubSeq)
mrg32k3aM1SubSeq:
        /*0000*/ 	.byte	0x0b, 0xcc, 0xee, 0x04, 0x73, 0x29, 0x8b, 0x6f, 0xf6, 0x53, 0x03, 0xf6, 0x23, 0xf6, 0xea, 0xda
        /* <DEDUP_REMOVED lines=125> */
	.type		mrg32k3aM2SubSeq,@object
	.size		mrg32k3aM2SubSeq,(mrg32k3aM1 - mrg32k3aM2SubSeq)
mrg32k3aM2SubSeq:
        /* <DEDUP_REMOVED lines=126> */
	.type		mrg32k3aM1,@object
	.size		mrg32k3aM1,(mrg32k3aM1Seq - mrg32k3aM1)
mrg32k3aM1:
        /* <DEDUP_REMOVED lines=144> */
	.type		mrg32k3aM1Seq,@object
	.size		mrg32k3aM1Seq,(mrg32k3aM2 - mrg32k3aM1Seq)
mrg32k3aM1Seq:
        /* <DEDUP_REMOVED lines=144> */
	.type		mrg32k3aM2,@object
	.size		mrg32k3aM2,(mrg32k3aM2Seq - mrg32k3aM2)
mrg32k3aM2:
        /* <DEDUP_REMOVED lines=144> */
	.type		mrg32k3aM2Seq,@object
	.size		mrg32k3aM2Seq,(precalc_xorwow_matrix - mrg32k3aM2Seq)
mrg32k3aM2Seq:
        /* <DEDUP_REMOVED lines=144> */
	.type		precalc_xorwow_matrix,@object
	.size		precalc_xorwow_matrix,(precalc_xorwow_offset_matrix - precalc_xorwow_matrix)
precalc_xorwow_matrix:
        /* <DEDUP_REMOVED lines=6400> */
	.type		precalc_xorwow_offset_matrix,@object
	.size		precalc_xorwow_offset_matrix,(.L_1 - precalc_xorwow_offset_matrix)
precalc_xorwow_offset_matrix:
        /* <DEDUP_REMOVED lines=6400> */
.L_1:


//--------------------- .nv.shared.reserved.0     --------------------------
	.section	.nv.shared.reserved.0,"aw",@nobits
	.weak		__nv_reservedSMEM_offset_0_alias
	.size		__nv_reservedSMEM_offset_0_alias, 0, 64
	.other		__nv_reservedSMEM_offset_0_alias,@"STO_CUDA_RESERVED_SHARED STV_DEFAULT"
__nv_reservedSMEM_offset_0_alias:
	.zero		0
	.zero		64


//--------------------- .nv.constant0._Z10randomWalkPPdiii --------------------------
	.section	.nv.constant0._Z10randomWalkPPdiii,"a",@progbits
	.sectionflags	@""
	.align	4
.nv.constant0._Z10randomWalkPPdiii:
	.zero		916


//--------------------- SYMBOLS --------------------------

	.type		.nv.reservedSmem.offset0,@object
	.size		.nv.reservedSmem.offset0,0x4
